//
// Generated by NVIDIA NVVM Compiler
//
// Compiler Build ID: CL-36424714
// Cuda compilation tools, release 13.0, V13.0.88
// Based on NVVM 20.0.0
//

.version 9.0
.target sm_100
.address_size 64

	// .globl	_Z10initCurandP17curandStateXORWOW
.global .align 4 .b8 precalc_xorwow_matrix[102400];
.global .align 4 .b8 precalc_xorwow_offset_matrix[102400];
.global .align 4 .b8 mrg32k3aM1[2304];
.global .align 4 .b8 mrg32k3aM2[2304];
.global .align 4 .b8 mrg32k3aM1SubSeq[2016];
.global .align 4 .b8 mrg32k3aM2SubSeq[2016];
.global .align 4 .b8 mrg32k3aM1Seq[2304];
.global .align 4 .b8 mrg32k3aM2Seq[2304];
.const .align 8 .b8 __cr_lgamma_table[72];
// _ZZ8evaluatePfPiS0_iE8food_pos_$_0 has been demoted
// _ZZ8evaluatePfPiS0_iE8food_pos_$_1 has been demoted
// _ZZ8evaluatePfPiS0_iE5snake has been demoted
// _ZZ8evaluatePfPiS0_iE2st has been demoted
// _ZZ8evaluatePfPiS0_iE2en has been demoted
// _ZZ8evaluatePfPiS0_iE5loops has been demoted
// _ZZ8evaluatePfPiS0_iE12snake_motion has been demoted
// _ZZ8evaluatePfPiS0_iE3dir_$_0 has been demoted
// _ZZ8evaluatePfPiS0_iE3dir_$_1 has been demoted
// _ZZ8evaluatePfPiS0_iE5score has been demoted
// _ZZ8evaluatePfPiS0_iE2fi has been demoted
// _ZZ8evaluatePfPiS0_iE4dist has been demoted
// _ZZ8evaluatePfPiS0_iE7output1 has been demoted
// _ZZ8evaluatePfPiS0_iE7output2 has been demoted
// _ZZ8evaluatePfPiS0_iE4head_$_0 has been demoted
// _ZZ8evaluatePfPiS0_iE4head_$_1 has been demoted
// _ZZ8evaluatePfPiS0_iE10snake_size has been demoted
.extern .shared .align 16 .b8 gene[];

.visible .entry _Z10initCurandP17curandStateXORWOW(
	.param .u64 .ptr .align 1 _Z10initCurandP17curandStateXORWOW_param_0
)
{
	.reg .pred 	%p<24>;
	.reg .b32 	%r<406>;
	.reg .b64 	%rd<18>;

	ld.param.u64 	%rd8, [_Z10initCurandP17curandStateXORWOW_param_0];
	cvta.to.global.u64 	%rd9, %rd8;
	mov.u32 	%r182, %tid.x;
	mov.u32 	%r183, %ctaid.x;
	mov.u32 	%r184, %ntid.x;
	mad.lo.s32 	%r185, %r183, %r184, %r182;
	cvt.s64.s32 	%rd17, %r185;
	mul.wide.s32 	%rd10, %r185, 48;
	add.s64 	%rd2, %rd9, %rd10;
	mov.b32 	%r186, 1593684748;
	mov.b32 	%r187, 832094735;
	st.global.v2.u32 	[%rd2], {%r187, %r186};
	mov.b32 	%r188, -123459836;
	mov.b32 	%r189, 1111207954;
	st.global.v2.u32 	[%rd2+8], {%r189, %r188};
	mov.b32 	%r190, 1476011280;
	mov.b32 	%r191, -589760388;
	st.global.v2.u32 	[%rd2+16], {%r191, %r190};
	setp.eq.s32 	%p1, %r185, 0;
	@%p1 bra 	$L__BB0_42;
	mov.b32 	%r312, 0;
	mov.u64 	%rd12, precalc_xorwow_matrix;
$L__BB0_2:
	and.b64  	%rd4, %rd17, 3;
	setp.eq.s64 	%p2, %rd4, 0;
	@%p2 bra 	$L__BB0_41;
	mul.wide.u32 	%rd11, %r312, 3200;
	add.s64 	%rd5, %rd12, %rd11;
	cvt.u32.u64 	%r2, %rd4;
	mov.b32 	%r313, 0;
$L__BB0_4:
	mov.b32 	%r326, 0;
	mov.u32 	%r327, %r326;
	mov.u32 	%r328, %r326;
	mov.u32 	%r329, %r326;
	mov.u32 	%r330, %r326;
	mov.u32 	%r319, %r326;
$L__BB0_5:
	mul.wide.u32 	%rd13, %r319, 4;
	add.s64 	%rd14, %rd2, %rd13;
	ld.global.u32 	%r10, [%rd14+4];
	shl.b32 	%r11, %r319, 5;
	mov.b32 	%r325, 0;
$L__BB0_6:
	.pragma "nounroll";
	shr.u32 	%r196, %r10, %r325;
	and.b32  	%r197, %r196, 1;
	setp.eq.b32 	%p3, %r197, 1;
	not.pred 	%p4, %p3;
	add.s32 	%r198, %r11, %r325;
	mul.lo.s32 	%r199, %r198, 5;
	mul.wide.u32 	%rd15, %r199, 4;
	add.s64 	%rd6, %rd5, %rd15;
	@%p4 bra 	$L__BB0_8;
	ld.global.u32 	%r200, [%rd6];
	xor.b32  	%r330, %r330, %r200;
	ld.global.u32 	%r201, [%rd6+4];
	xor.b32  	%r329, %r329, %r201;
	ld.global.u32 	%r202, [%rd6+8];
	xor.b32  	%r328, %r328, %r202;
	ld.global.u32 	%r203, [%rd6+12];
	xor.b32  	%r327, %r327, %r203;
	ld.global.u32 	%r204, [%rd6+16];
	xor.b32  	%r326, %r326, %r204;
$L__BB0_8:
	and.b32  	%r206, %r196, 2;
	setp.eq.s32 	%p5, %r206, 0;
	@%p5 bra 	$L__BB0_10;
	ld.global.u32 	%r207, [%rd6+20];
	xor.b32  	%r330, %r330, %r207;
	ld.global.u32 	%r208, [%rd6+24];
	xor.b32  	%r329, %r329, %r208;
	ld.global.u32 	%r209, [%rd6+28];
	xor.b32  	%r328, %r328, %r209;
	ld.global.u32 	%r210, [%rd6+32];
	xor.b32  	%r327, %r327, %r210;
	ld.global.u32 	%r211, [%rd6+36];
	xor.b32  	%r326, %r326, %r211;
$L__BB0_10:
	and.b32  	%r213, %r196, 4;
	setp.eq.s32 	%p6, %r213, 0;
	@%p6 bra 	$L__BB0_12;
	ld.global.u32 	%r214, [%rd6+40];
	xor.b32  	%r330, %r330, %r214;
	ld.global.u32 	%r215, [%rd6+44];
	xor.b32  	%r329, %r329, %r215;
	ld.global.u32 	%r216, [%rd6+48];
	xor.b32  	%r328, %r328, %r216;
	ld.global.u32 	%r217, [%rd6+52];
	xor.b32  	%r327, %r327, %r217;
	ld.global.u32 	%r218, [%rd6+56];
	xor.b32  	%r326, %r326, %r218;
$L__BB0_12:
	and.b32  	%r220, %r196, 8;
	setp.eq.s32 	%p7, %r220, 0;
	@%p7 bra 	$L__BB0_14;
	ld.global.u32 	%r221, [%rd6+60];
	xor.b32  	%r330, %r330, %r221;
	ld.global.u32 	%r222, [%rd6+64];
	xor.b32  	%r329, %r329, %r222;
	ld.global.u32 	%r223, [%rd6+68];
	xor.b32  	%r328, %r328, %r223;
	ld.global.u32 	%r224, [%rd6+72];
	xor.b32  	%r327, %r327, %r224;
	ld.global.u32 	%r225, [%rd6+76];
	xor.b32  	%r326, %r326, %r225;
$L__BB0_14:
	and.b32  	%r227, %r196, 16;
	setp.eq.s32 	%p8, %r227, 0;
	@%p8 bra 	$L__BB0_16;
	ld.global.u32 	%r228, [%rd6+80];
	xor.b32  	%r330, %r330, %r228;
	ld.global.u32 	%r229, [%rd6+84];
	xor.b32  	%r329, %r329, %r229;
	ld.global.u32 	%r230, [%rd6+88];
	xor.b32  	%r328, %r328, %r230;
	ld.global.u32 	%r231, [%rd6+92];
	xor.b32  	%r327, %r327, %r231;
	ld.global.u32 	%r232, [%rd6+96];
	xor.b32  	%r326, %r326, %r232;
$L__BB0_16:
	and.b32  	%r234, %r196, 32;
	setp.eq.s32 	%p9, %r234, 0;
	@%p9 bra 	$L__BB0_18;
	ld.global.u32 	%r235, [%rd6+100];
	xor.b32  	%r330, %r330, %r235;
	ld.global.u32 	%r236, [%rd6+104];
	xor.b32  	%r329, %r329, %r236;
	ld.global.u32 	%r237, [%rd6+108];
	xor.b32  	%r328, %r328, %r237;
	ld.global.u32 	%r238, [%rd6+112];
	xor.b32  	%r327, %r327, %r238;
	ld.global.u32 	%r239, [%rd6+116];
	xor.b32  	%r326, %r326, %r239;
$L__BB0_18:
	and.b32  	%r241, %r196, 64;
	setp.eq.s32 	%p10, %r241, 0;
	@%p10 bra 	$L__BB0_20;
	ld.global.u32 	%r242, [%rd6+120];
	xor.b32  	%r330, %r330, %r242;
	ld.global.u32 	%r243, [%rd6+124];
	xor.b32  	%r329, %r329, %r243;
	ld.global.u32 	%r244, [%rd6+128];
	xor.b32  	%r328, %r328, %r244;
	ld.global.u32 	%r245, [%rd6+132];
	xor.b32  	%r327, %r327, %r245;
	ld.global.u32 	%r246, [%rd6+136];
	xor.b32  	%r326, %r326, %r246;
$L__BB0_20:
	and.b32  	%r248, %r196, 128;
	setp.eq.s32 	%p11, %r248, 0;
	@%p11 bra 	$L__BB0_22;
	ld.global.u32 	%r249, [%rd6+140];
	xor.b32  	%r330, %r330, %r249;
	ld.global.u32 	%r250, [%rd6+144];
	xor.b32  	%r329, %r329, %r250;
	ld.global.u32 	%r251, [%rd6+148];
	xor.b32  	%r328, %r328, %r251;
	ld.global.u32 	%r252, [%rd6+152];
	xor.b32  	%r327, %r327, %r252;
	ld.global.u32 	%r253, [%rd6+156];
	xor.b32  	%r326, %r326, %r253;
$L__BB0_22:
	and.b32  	%r255, %r196, 256;
	setp.eq.s32 	%p12, %r255, 0;
	@%p12 bra 	$L__BB0_24;
	ld.global.u32 	%r256, [%rd6+160];
	xor.b32  	%r330, %r330, %r256;
	ld.global.u32 	%r257, [%rd6+164];
	xor.b32  	%r329, %r329, %r257;
	ld.global.u32 	%r258, [%rd6+168];
	xor.b32  	%r328, %r328, %r258;
	ld.global.u32 	%r259, [%rd6+172];
	xor.b32  	%r327, %r327, %r259;
	ld.global.u32 	%r260, [%rd6+176];
	xor.b32  	%r326, %r326, %r260;
$L__BB0_24:
	and.b32  	%r262, %r196, 512;
	setp.eq.s32 	%p13, %r262, 0;
	@%p13 bra 	$L__BB0_26;
	ld.global.u32 	%r263, [%rd6+180];
	xor.b32  	%r330, %r330, %r263;
	ld.global.u32 	%r264, [%rd6+184];
	xor.b32  	%r329, %r329, %r264;
	ld.global.u32 	%r265, [%rd6+188];
	xor.b32  	%r328, %r328, %r265;
	ld.global.u32 	%r266, [%rd6+192];
	xor.b32  	%r327, %r327, %r266;
	ld.global.u32 	%r267, [%rd6+196];
	xor.b32  	%r326, %r326, %r267;
$L__BB0_26:
	and.b32  	%r269, %r196, 1024;
	setp.eq.s32 	%p14, %r269, 0;
	@%p14 bra 	$L__BB0_28;
	ld.global.u32 	%r270, [%rd6+200];
	xor.b32  	%r330, %r330, %r270;
	ld.global.u32 	%r271, [%rd6+204];
	xor.b32  	%r329, %r329, %r271;
	ld.global.u32 	%r272, [%rd6+208];
	xor.b32  	%r328, %r328, %r272;
	ld.global.u32 	%r273, [%rd6+212];
	xor.b32  	%r327, %r327, %r273;
	ld.global.u32 	%r274, [%rd6+216];
	xor.b32  	%r326, %r326, %r274;
$L__BB0_28:
	and.b32  	%r276, %r196, 2048;
	setp.eq.s32 	%p15, %r276, 0;
	@%p15 bra 	$L__BB0_30;
	ld.global.u32 	%r277, [%rd6+220];
	xor.b32  	%r330, %r330, %r277;
	ld.global.u32 	%r278, [%rd6+224];
	xor.b32  	%r329, %r329, %r278;
	ld.global.u32 	%r279, [%rd6+228];
	xor.b32  	%r328, %r328, %r279;
	ld.global.u32 	%r280, [%rd6+232];
	xor.b32  	%r327, %r327, %r280;
	ld.global.u32 	%r281, [%rd6+236];
	xor.b32  	%r326, %r326, %r281;
$L__BB0_30:
	and.b32  	%r283, %r196, 4096;
	setp.eq.s32 	%p16, %r283, 0;
	@%p16 bra 	$L__BB0_32;
	ld.global.u32 	%r284, [%rd6+240];
	xor.b32  	%r330, %r330, %r284;
	ld.global.u32 	%r285, [%rd6+244];
	xor.b32  	%r329, %r329, %r285;
	ld.global.u32 	%r286, [%rd6+248];
	xor.b32  	%r328, %r328, %r286;
	ld.global.u32 	%r287, [%rd6+252];
	xor.b32  	%r327, %r327, %r287;
	ld.global.u32 	%r288, [%rd6+256];
	xor.b32  	%r326, %r326, %r288;
$L__BB0_32:
	and.b32  	%r290, %r196, 8192;
	setp.eq.s32 	%p17, %r290, 0;
	@%p17 bra 	$L__BB0_34;
	ld.global.u32 	%r291, [%rd6+260];
	xor.b32  	%r330, %r330, %r291;
	ld.global.u32 	%r292, [%rd6+264];
	xor.b32  	%r329, %r329, %r292;
	ld.global.u32 	%r293, [%rd6+268];
	xor.b32  	%r328, %r328, %r293;
	ld.global.u32 	%r294, [%rd6+272];
	xor.b32  	%r327, %r327, %r294;
	ld.global.u32 	%r295, [%rd6+276];
	xor.b32  	%r326, %r326, %r295;
$L__BB0_34:
	and.b32  	%r297, %r196, 16384;
	setp.eq.s32 	%p18, %r297, 0;
	@%p18 bra 	$L__BB0_36;
	ld.global.u32 	%r298, [%rd6+280];
	xor.b32  	%r330, %r330, %r298;
	ld.global.u32 	%r299, [%rd6+284];
	xor.b32  	%r329, %r329, %r299;
	ld.global.u32 	%r300, [%rd6+288];
	xor.b32  	%r328, %r328, %r300;
	ld.global.u32 	%r301, [%rd6+292];
	xor.b32  	%r327, %r327, %r301;
	ld.global.u32 	%r302, [%rd6+296];
	xor.b32  	%r326, %r326, %r302;
$L__BB0_36:
	and.b32  	%r304, %r196, 32768;
	setp.eq.s32 	%p19, %r304, 0;
	@%p19 bra 	$L__BB0_38;
	ld.global.u32 	%r305, [%rd6+300];
	xor.b32  	%r330, %r330, %r305;
	ld.global.u32 	%r306, [%rd6+304];
	xor.b32  	%r329, %r329, %r306;
	ld.global.u32 	%r307, [%rd6+308];
	xor.b32  	%r328, %r328, %r307;
	ld.global.u32 	%r308, [%rd6+312];
	xor.b32  	%r327, %r327, %r308;
	ld.global.u32 	%r309, [%rd6+316];
	xor.b32  	%r326, %r326, %r309;
$L__BB0_38:
	add.s32 	%r325, %r325, 16;
	setp.ne.s32 	%p20, %r325, 32;
	@%p20 bra 	$L__BB0_6;
	mad.lo.s32 	%r310, %r319, -31, %r11;
	add.s32 	%r319, %r310, 1;
	setp.ne.s32 	%p21, %r319, 5;
	@%p21 bra 	$L__BB0_5;
	st.global.u32 	[%rd2+4], %r330;
	st.global.u32 	[%rd2+8], %r329;
	st.global.u32 	[%rd2+12], %r328;
	st.global.u32 	[%rd2+16], %r327;
	st.global.u32 	[%rd2+20], %r326;
	add.s32 	%r313, %r313, 1;
	setp.lt.u32 	%p22, %r313, %r2;
	@%p22 bra 	$L__BB0_4;
$L__BB0_41:
	shr.u64 	%rd7, %rd17, 2;
	add.s32 	%r312, %r312, 1;
	setp.gt.u64 	%p23, %rd17, 3;
	mov.u64 	%rd17, %rd7;
	@%p23 bra 	$L__BB0_2;
$L__BB0_42:
	mov.b32 	%r311, 0;
	st.global.v2.u32 	[%rd2+24], {%r311, %r311};
	st.global.u32 	[%rd2+32], %r311;
	mov.b64 	%rd16, 0;
	st.global.u64 	[%rd2+40], %rd16;
	ret;

}
	// .globl	_Z8evaluatePfPiS0_i
.visible .entry _Z8evaluatePfPiS0_i(
	.param .u64 .ptr .align 1 _Z8evaluatePfPiS0_i_param_0,
	.param .u64 .ptr .align 1 _Z8evaluatePfPiS0_i_param_1,
	.param .u64 .ptr .align 1 _Z8evaluatePfPiS0_i_param_2,
	.param .u32 _Z8evaluatePfPiS0_i_param_3
)
{
	.reg .pred 	%p<185>;
	.reg .b16 	%rs<9>;
	.reg .b32 	%r<616>;
	.reg .b32 	%f<671>;
	.reg .b64 	%rd<15>;
	.reg .b64 	%fd<97>;
	// demoted variable
	.shared .align 4 .u32 _ZZ8evaluatePfPiS0_iE8food_pos_$_0;
	// demoted variable
	.shared .align 4 .u32 _ZZ8evaluatePfPiS0_iE8food_pos_$_1;
	// demoted variable
	.shared .align 4 .b8 _ZZ8evaluatePfPiS0_iE5snake[1024];
	// demoted variable
	.shared .align 4 .u32 _ZZ8evaluatePfPiS0_iE2st;
	// demoted variable
	.shared .align 4 .u32 _ZZ8evaluatePfPiS0_iE2en;
	// demoted variable
	.shared .align 4 .u32 _ZZ8evaluatePfPiS0_iE5loops;
	// demoted variable
	.shared .align 4 .u32 _ZZ8evaluatePfPiS0_iE12snake_motion;
	// demoted variable
	.shared .align 4 .u32 _ZZ8evaluatePfPiS0_iE3dir_$_0;
	// demoted variable
	.shared .align 4 .u32 _ZZ8evaluatePfPiS0_iE3dir_$_1;
	// demoted variable
	.shared .align 4 .u32 _ZZ8evaluatePfPiS0_iE5score;
	// demoted variable
	.shared .align 4 .u32 _ZZ8evaluatePfPiS0_iE2fi;
	// demoted variable
	.shared .align 4 .b8 _ZZ8evaluatePfPiS0_iE4dist[96];
	// demoted variable
	.shared .align 4 .b8 _ZZ8evaluatePfPiS0_iE7output1[64];
	// demoted variable
	.shared .align 4 .b8 _ZZ8evaluatePfPiS0_iE7output2[16];
	// demoted variable
	.shared .align 4 .u32 _ZZ8evaluatePfPiS0_iE4head_$_0;
	// demoted variable
	.shared .align 4 .u32 _ZZ8evaluatePfPiS0_iE4head_$_1;
	// demoted variable
	.shared .align 4 .u32 _ZZ8evaluatePfPiS0_iE10snake_size;
	ld.param.u64 	%rd2, [_Z8evaluatePfPiS0_i_param_0];
	ld.param.u32 	%r176, [_Z8evaluatePfPiS0_i_param_3];
	mov.u32 	%r1, %tid.x;
	setp.ge.s32 	%p5, %r1, %r176;
	@%p5 bra 	$L__BB1_3;
	mov.u32 	%r177, %ctaid.x;
	mul.lo.s32 	%r2, %r176, %r177;
	mov.u32 	%r3, %ntid.x;
	cvta.to.global.u64 	%rd1, %rd2;
	mov.u32 	%r180, gene;
	mov.u32 	%r545, %r1;
$L__BB1_2:
	add.s32 	%r178, %r545, %r2;
	mul.wide.u32 	%rd5, %r178, 4;
	add.s64 	%rd6, %rd1, %rd5;
	ld.global.f32 	%f45, [%rd6];
	shl.b32 	%r179, %r545, 2;
	add.s32 	%r181, %r180, %r179;
	st.shared.f32 	[%r181], %f45;
	add.s32 	%r545, %r545, %r3;
	setp.lt.s32 	%p6, %r545, %r176;
	@%p6 bra 	$L__BB1_2;
$L__BB1_3:
	setp.ne.s32 	%p7, %r1, 0;
	@%p7 bra 	$L__BB1_5;
	mov.b32 	%r182, 0;
	st.shared.u32 	[_ZZ8evaluatePfPiS0_iE2st], %r182;
	mov.b32 	%r183, 5;
	st.shared.u32 	[_ZZ8evaluatePfPiS0_iE2en], %r183;
	mov.b32 	%r184, 480;
	st.shared.u32 	[_ZZ8evaluatePfPiS0_iE5loops], %r184;
	st.shared.u32 	[_ZZ8evaluatePfPiS0_iE5score], %r182;
	st.shared.u32 	[_ZZ8evaluatePfPiS0_iE2fi], %r182;
	mov.b32 	%r185, 3;
	st.shared.u32 	[_ZZ8evaluatePfPiS0_iE12snake_motion], %r185;
	mov.b32 	%r186, 1;
	st.shared.u32 	[_ZZ8evaluatePfPiS0_iE3dir_$_0], %r186;
	st.shared.u32 	[_ZZ8evaluatePfPiS0_iE3dir_$_1], %r182;
$L__BB1_5:
	bar.sync 	0;
	setp.gt.u32 	%p8, %r1, 4;
	@%p8 bra 	$L__BB1_7;
	add.s32 	%r187, %r1, 40;
	shl.b32 	%r188, %r1, 3;
	mov.u32 	%r189, _ZZ8evaluatePfPiS0_iE5snake;
	add.s32 	%r190, %r189, %r188;
	st.shared.u32 	[%r190], %r187;
	mov.b32 	%r191, 40;
	st.shared.u32 	[%r190+4], %r191;
$L__BB1_7:
	setp.ne.s32 	%p9, %r1, 0;
	bar.sync 	0;
	@%p9 bra 	$L__BB1_172;
	ld.shared.u32 	%r558, [_ZZ8evaluatePfPiS0_iE2fi];
	ld.shared.u32 	%r557, [_ZZ8evaluatePfPiS0_iE8food_pos_$_0];
	ld.shared.u32 	%r556, [_ZZ8evaluatePfPiS0_iE8food_pos_$_1];
	ld.shared.u32 	%r585, [_ZZ8evaluatePfPiS0_iE2en];
	ld.shared.u32 	%r586, [_ZZ8evaluatePfPiS0_iE2st];
	ld.shared.u32 	%r602, [_ZZ8evaluatePfPiS0_iE12snake_motion];
	ld.shared.u32 	%r601, [_ZZ8evaluatePfPiS0_iE3dir_$_0];
	ld.shared.u32 	%r600, [_ZZ8evaluatePfPiS0_iE3dir_$_1];
	ld.shared.u32 	%r611, [_ZZ8evaluatePfPiS0_iE5score];
	mov.b16 	%rs7, 1;
	ld.shared.u32 	%r546, [_ZZ8evaluatePfPiS0_iE5loops];
$L__BB1_9:
	and.b16  	%rs4, %rs7, 255;
	setp.eq.s16 	%p10, %rs4, 0;
	@%p10 bra 	$L__BB1_11;
	ld.param.u64 	%rd13, [_Z8evaluatePfPiS0_i_param_1];
	shl.b32 	%r192, %r558, 1;
	cvta.to.global.u64 	%rd7, %rd13;
	mul.wide.s32 	%rd8, %r192, 4;
	add.s64 	%rd9, %rd7, %rd8;
	ld.global.u32 	%r557, [%rd9];
	st.shared.u32 	[_ZZ8evaluatePfPiS0_iE8food_pos_$_0], %r557;
	ld.global.u32 	%r556, [%rd9+4];
	st.shared.u32 	[_ZZ8evaluatePfPiS0_iE8food_pos_$_1], %r556;
	add.s32 	%r558, %r558, 1;
	st.shared.u32 	[_ZZ8evaluatePfPiS0_iE2fi], %r558;
$L__BB1_11:
	add.s32 	%r195, %r585, 127;
	shr.s32 	%r196, %r195, 31;
	shr.u32 	%r197, %r196, 25;
	add.s32 	%r198, %r195, %r197;
	and.b32  	%r199, %r198, 536870784;
	sub.s32 	%r200, %r195, %r199;
	shl.b32 	%r201, %r200, 3;
	mov.u32 	%r202, _ZZ8evaluatePfPiS0_iE5snake;
	add.s32 	%r203, %r202, %r201;
	ld.shared.u32 	%r614, [%r203];
	ld.shared.u32 	%r613, [%r203+4];
	sub.s32 	%r206, %r585, %r586;
	add.s32 	%r207, %r206, 128;
	shr.s32 	%r208, %r207, 31;
	shr.u32 	%r209, %r208, 25;
	add.s32 	%r210, %r207, %r209;
	and.b32  	%r211, %r210, -128;
	sub.s32 	%r612, %r207, %r211;
	mov.b32 	%r212, 1126170624;
	st.shared.u32 	[_ZZ8evaluatePfPiS0_iE4dist], %r212;
	st.shared.u32 	[_ZZ8evaluatePfPiS0_iE4dist+4], %r212;
	st.shared.u32 	[_ZZ8evaluatePfPiS0_iE4dist+8], %r212;
	st.shared.u32 	[_ZZ8evaluatePfPiS0_iE4dist+12], %r212;
	st.shared.u32 	[_ZZ8evaluatePfPiS0_iE4dist+16], %r212;
	st.shared.u32 	[_ZZ8evaluatePfPiS0_iE4dist+20], %r212;
	st.shared.u32 	[_ZZ8evaluatePfPiS0_iE4dist+24], %r212;
	st.shared.u32 	[_ZZ8evaluatePfPiS0_iE4dist+28], %r212;
	st.shared.u32 	[_ZZ8evaluatePfPiS0_iE4dist+32], %r212;
	st.shared.u32 	[_ZZ8evaluatePfPiS0_iE4dist+36], %r212;
	st.shared.u32 	[_ZZ8evaluatePfPiS0_iE4dist+40], %r212;
	st.shared.u32 	[_ZZ8evaluatePfPiS0_iE4dist+44], %r212;
	st.shared.u32 	[_ZZ8evaluatePfPiS0_iE4dist+48], %r212;
	st.shared.u32 	[_ZZ8evaluatePfPiS0_iE4dist+52], %r212;
	st.shared.u32 	[_ZZ8evaluatePfPiS0_iE4dist+56], %r212;
	st.shared.u32 	[_ZZ8evaluatePfPiS0_iE4dist+60], %r212;
	st.shared.u32 	[_ZZ8evaluatePfPiS0_iE4dist+64], %r212;
	st.shared.u32 	[_ZZ8evaluatePfPiS0_iE4dist+68], %r212;
	st.shared.u32 	[_ZZ8evaluatePfPiS0_iE4dist+72], %r212;
	st.shared.u32 	[_ZZ8evaluatePfPiS0_iE4dist+76], %r212;
	st.shared.u32 	[_ZZ8evaluatePfPiS0_iE4dist+80], %r212;
	st.shared.u32 	[_ZZ8evaluatePfPiS0_iE4dist+84], %r212;
	st.shared.u32 	[_ZZ8evaluatePfPiS0_iE4dist+88], %r212;
	st.shared.u32 	[_ZZ8evaluatePfPiS0_iE4dist+92], %r212;
	sub.s32 	%r35, %r557, %r614;
	sub.s32 	%r36, %r556, %r613;
	setp.eq.s32 	%p11, %r35, 0;
	setp.ne.s32 	%p12, %r36, 0;
	and.pred  	%p1, %p11, %p12;
	setp.ne.s32 	%p13, %r35, 0;
	setp.eq.s32 	%p14, %r36, 0;
	and.pred  	%p2, %p13, %p14;
	and.pred  	%p3, %p13, %p12;
	abs.s32 	%r37, %r35;
	abs.s32 	%r38, %r36;
	add.s32 	%r213, %r38, %r37;
	cvt.rn.f32.s32 	%f1, %r213;
	add.s32 	%r39, %r612, -1;
	sub.s32 	%r40, 80, %r613;
	cvt.rn.f32.s32 	%f2, %r613;
	not.pred 	%p15, %p3;
	or.pred  	%p4, %p2, %p15;
	cvt.rn.f32.s32 	%f3, %r40;
	and.b32  	%r41, %r612, 1;
	and.b32  	%r42, %r612, 2147483646;
	neg.s32 	%r43, %r42;
	mov.b32 	%r598, 0;
	mov.b32 	%r563, -1;
$L__BB1_12:
	setp.lt.s32 	%p16, %r612, 1;
	setp.eq.s32 	%p17, %r563, 1;
	selp.b32 	%r214, 80, 0, %p17;
	mul.lo.s32 	%r215, %r563, %r614;
	sub.s32 	%r50, %r214, %r215;
	cvt.rn.f32.s32 	%f4, %r50;
	abs.s32 	%r51, %r563;
	@%p16 bra 	$L__BB1_93;
	mov.b32 	%r571, -1;
$L__BB1_14:
	or.b32  	%r247, %r571, %r563;
	setp.eq.s32 	%p44, %r247, 0;
	@%p44 bra 	$L__BB1_60;
	setp.eq.s32 	%p45, %r563, 0;
	mov.u32 	%r248, _ZZ8evaluatePfPiS0_iE4dist;
	mad.lo.s32 	%r60, %r598, 12, %r248;
	@%p45 bra 	$L__BB1_19;
	setp.eq.s32 	%p46, %r571, 0;
	@%p46 bra 	$L__BB1_18;
	setp.eq.s32 	%p47, %r571, 1;
	selp.b32 	%r249, 80, 0, %p47;
	mul.lo.s32 	%r250, %r571, %r613;
	sub.s32 	%r251, %r249, %r250;
	min.s32 	%r252, %r50, %r251;
	cvt.rn.f32.s32 	%f78, %r252;
	st.shared.f32 	[%r60], %f78;
	bra.uni 	$L__BB1_20;
$L__BB1_18:
	st.shared.f32 	[%r60], %f4;
	bra.uni 	$L__BB1_20;
$L__BB1_19:
	setp.eq.s32 	%p48, %r571, 1;
	selp.b32 	%r253, 80, 0, %p48;
	mul.lo.s32 	%r254, %r571, %r613;
	sub.s32 	%r255, %r253, %r254;
	cvt.rn.f32.s32 	%f79, %r255;
	st.shared.f32 	[%r60], %f79;
$L__BB1_20:
	@%p1 bra 	$L__BB1_26;
	@%p2 bra 	$L__BB1_25;
	@%p15 bra 	$L__BB1_30;
	div.s32 	%r256, %r35, %r37;
	setp.ne.s32 	%p50, %r563, %r256;
	@%p50 bra 	$L__BB1_30;
	div.s32 	%r257, %r36, %r38;
	setp.eq.s32 	%p51, %r571, %r257;
	@%p51 bra 	$L__BB1_28;
	bra.uni 	$L__BB1_30;
$L__BB1_25:
	div.s32 	%r258, %r35, %r37;
	setp.eq.s32 	%p52, %r563, %r258;
	setp.eq.s32 	%p53, %r571, 0;
	and.pred  	%p54, %p53, %p52;
	@%p54 bra 	$L__BB1_28;
	bra.uni 	$L__BB1_30;
$L__BB1_26:
	setp.ne.s32 	%p55, %r563, 0;
	@%p55 bra 	$L__BB1_30;
	div.s32 	%r259, %r36, %r38;
	setp.ne.s32 	%p56, %r571, %r259;
	@%p56 bra 	$L__BB1_30;
$L__BB1_28:
	ld.shared.f32 	%f80, [%r60+4];
	abs.f32 	%f81, %f80;
	abs.s32 	%r260, %r571;
	add.s32 	%r261, %r260, %r51;
	cvt.rn.f32.u32 	%f82, %r261;
	div.rn.f32 	%f5, %f1, %f82;
	setp.leu.f32 	%p57, %f81, %f5;
	@%p57 bra 	$L__BB1_30;
	st.shared.f32 	[%r60+4], %f5;
$L__BB1_30:
	setp.eq.s32 	%p58, %r563, 0;
	abs.s32 	%r262, %r571;
	add.s32 	%r263, %r262, %r51;
	cvt.rn.f32.u32 	%f6, %r263;
	@%p58 bra 	$L__BB1_61;
	setp.eq.s32 	%p59, %r39, 0;
	mov.u32 	%r573, %r43;
	@%p59 bra 	$L__BB1_49;
$L__BB1_32:
	shl.b32 	%r265, %r586, 3;
	add.s32 	%r267, %r202, %r265;
	ld.shared.u32 	%r64, [%r267];
	ld.shared.u32 	%r268, [%r267+4];
	add.s32 	%r66, %r586, 129;
	sub.s32 	%r67, %r64, %r614;
	sub.s32 	%r68, %r268, %r613;
	setp.eq.s32 	%p60, %r67, 0;
	setp.ne.s32 	%p61, %r68, 0;
	and.pred  	%p62, %p60, %p61;
	@%p62 bra 	$L__BB1_40;
	setp.ne.s32 	%p63, %r67, 0;
	setp.eq.s32 	%p64, %r68, 0;
	and.pred  	%p65, %p63, %p64;
	@%p65 bra 	$L__BB1_37;
	setp.eq.s32 	%p66, %r67, 0;
	setp.eq.s32 	%p67, %r68, 0;
	or.pred  	%p68, %p66, %p67;
	@%p68 bra 	$L__BB1_40;
	abs.s32 	%r269, %r67;
	div.s32 	%r270, %r67, %r269;
	setp.ne.s32 	%p69, %r563, %r270;
	@%p69 bra 	$L__BB1_40;
	abs.s32 	%r271, %r68;
	div.s32 	%r272, %r68, %r271;
	setp.eq.s32 	%p70, %r571, %r272;
	@%p70 bra 	$L__BB1_38;
	bra.uni 	$L__BB1_40;
$L__BB1_37:
	setp.ne.s32 	%p71, %r571, 0;
	abs.s32 	%r273, %r67;
	div.s32 	%r274, %r67, %r273;
	setp.ne.s32 	%p72, %r563, %r274;
	or.pred  	%p73, %p71, %p72;
	@%p73 bra 	$L__BB1_40;
$L__BB1_38:
	ld.shared.f32 	%f83, [%r60+8];
	abs.f32 	%f84, %f83;
	abs.s32 	%r275, %r67;
	abs.s32 	%r276, %r68;
	add.s32 	%r277, %r276, %r275;
	cvt.rn.f32.s32 	%f85, %r277;
	div.rn.f32 	%f7, %f85, %f6;
	setp.leu.f32 	%p74, %f84, %f7;
	@%p74 bra 	$L__BB1_40;
	st.shared.f32 	[%r60+8], %f7;
$L__BB1_40:
	shr.s32 	%r278, %r66, 31;
	shr.u32 	%r279, %r278, 25;
	add.s32 	%r280, %r66, %r279;
	and.b32  	%r281, %r280, -128;
	sub.s32 	%r282, %r66, %r281;
	shl.b32 	%r283, %r585, 3;
	add.s32 	%r285, %r202, %r283;
	st.shared.u32 	[%r285], %r64;
	st.shared.u32 	[%r285+4], %r268;
	add.s32 	%r69, %r585, 129;
	shl.b32 	%r286, %r282, 3;
	add.s32 	%r287, %r202, %r286;
	ld.shared.u32 	%r70, [%r287];
	ld.shared.u32 	%r288, [%r287+4];
	add.s32 	%r289, %r282, 1;
	and.b32  	%r586, %r289, 127;
	sub.s32 	%r73, %r70, %r614;
	sub.s32 	%r74, %r288, %r613;
	setp.eq.s32 	%p75, %r73, 0;
	setp.ne.s32 	%p76, %r74, 0;
	and.pred  	%p77, %p75, %p76;
	@%p77 bra 	$L__BB1_48;
	setp.ne.s32 	%p78, %r73, 0;
	setp.eq.s32 	%p79, %r74, 0;
	and.pred  	%p80, %p78, %p79;
	@%p80 bra 	$L__BB1_45;
	setp.eq.s32 	%p81, %r73, 0;
	setp.eq.s32 	%p82, %r74, 0;
	or.pred  	%p83, %p81, %p82;
	@%p83 bra 	$L__BB1_48;
	abs.s32 	%r290, %r73;
	div.s32 	%r291, %r73, %r290;
	setp.ne.s32 	%p84, %r563, %r291;
	@%p84 bra 	$L__BB1_48;
	abs.s32 	%r292, %r74;
	div.s32 	%r293, %r74, %r292;
	setp.eq.s32 	%p85, %r571, %r293;
	@%p85 bra 	$L__BB1_46;
	bra.uni 	$L__BB1_48;
$L__BB1_45:
	setp.ne.s32 	%p86, %r571, 0;
	abs.s32 	%r294, %r73;
	div.s32 	%r295, %r73, %r294;
	setp.ne.s32 	%p87, %r563, %r295;
	or.pred  	%p88, %p86, %p87;
	@%p88 bra 	$L__BB1_48;
$L__BB1_46:
	ld.shared.f32 	%f86, [%r60+8];
	abs.f32 	%f87, %f86;
	abs.s32 	%r296, %r73;
	abs.s32 	%r297, %r74;
	add.s32 	%r298, %r297, %r296;
	cvt.rn.f32.s32 	%f88, %r298;
	div.rn.f32 	%f8, %f88, %f6;
	setp.leu.f32 	%p89, %f87, %f8;
	@%p89 bra 	$L__BB1_48;
	st.shared.f32 	[%r60+8], %f8;
$L__BB1_48:
	shr.s32 	%r299, %r69, 31;
	shr.u32 	%r300, %r299, 25;
	add.s32 	%r301, %r69, %r300;
	and.b32  	%r302, %r301, -128;
	sub.s32 	%r303, %r69, %r302;
	shl.b32 	%r304, %r303, 3;
	add.s32 	%r306, %r202, %r304;
	st.shared.u32 	[%r306], %r70;
	st.shared.u32 	[%r306+4], %r288;
	add.s32 	%r307, %r303, 1;
	and.b32  	%r585, %r307, 127;
	add.s32 	%r573, %r573, 2;
	setp.ne.s32 	%p90, %r573, 0;
	@%p90 bra 	$L__BB1_32;
$L__BB1_49:
	setp.eq.s32 	%p91, %r41, 0;
	@%p91 bra 	$L__BB1_59;
	shl.b32 	%r308, %r586, 3;
	add.s32 	%r310, %r202, %r308;
	ld.shared.u32 	%r81, [%r310];
	ld.shared.u32 	%r311, [%r310+4];
	add.s32 	%r83, %r586, 129;
	sub.s32 	%r84, %r81, %r614;
	sub.s32 	%r85, %r311, %r613;
	setp.eq.s32 	%p92, %r84, 0;
	setp.ne.s32 	%p93, %r85, 0;
	and.pred  	%p94, %p92, %p93;
	@%p94 bra 	$L__BB1_58;
	setp.ne.s32 	%p95, %r84, 0;
	setp.eq.s32 	%p96, %r85, 0;
	and.pred  	%p97, %p95, %p96;
	@%p97 bra 	$L__BB1_55;
	setp.eq.s32 	%p98, %r84, 0;
	setp.eq.s32 	%p99, %r85, 0;
	or.pred  	%p100, %p98, %p99;
	@%p100 bra 	$L__BB1_58;
	abs.s32 	%r312, %r84;
	div.s32 	%r313, %r84, %r312;
	setp.ne.s32 	%p101, %r563, %r313;
	@%p101 bra 	$L__BB1_58;
	abs.s32 	%r314, %r85;
	div.s32 	%r315, %r85, %r314;
	setp.eq.s32 	%p102, %r571, %r315;
	@%p102 bra 	$L__BB1_56;
	bra.uni 	$L__BB1_58;
$L__BB1_55:
	setp.ne.s32 	%p103, %r571, 0;
	abs.s32 	%r316, %r84;
	div.s32 	%r317, %r84, %r316;
	setp.ne.s32 	%p104, %r563, %r317;
	or.pred  	%p105, %p103, %p104;
	@%p105 bra 	$L__BB1_58;
$L__BB1_56:
	ld.shared.f32 	%f89, [%r60+8];
	abs.f32 	%f90, %f89;
	abs.s32 	%r318, %r84;
	abs.s32 	%r319, %r85;
	add.s32 	%r320, %r319, %r318;
	cvt.rn.f32.s32 	%f91, %r320;
	div.rn.f32 	%f9, %f91, %f6;
	setp.leu.f32 	%p106, %f90, %f9;
	@%p106 bra 	$L__BB1_58;
	st.shared.f32 	[%r60+8], %f9;
$L__BB1_58:
	shl.b32 	%r321, %r585, 3;
	add.s32 	%r323, %r202, %r321;
	st.shared.u32 	[%r323], %r81;
	st.shared.u32 	[%r323+4], %r311;
	add.s32 	%r324, %r585, 129;
	shr.s32 	%r325, %r324, 31;
	shr.u32 	%r326, %r325, 25;
	add.s32 	%r327, %r324, %r326;
	and.b32  	%r328, %r327, -128;
	sub.s32 	%r585, %r324, %r328;
	shr.s32 	%r329, %r83, 31;
	shr.u32 	%r330, %r329, 25;
	add.s32 	%r331, %r83, %r330;
	and.b32  	%r332, %r331, -128;
	sub.s32 	%r586, %r83, %r332;
$L__BB1_59:
	st.shared.u32 	[_ZZ8evaluatePfPiS0_iE2st], %r586;
	st.shared.u32 	[_ZZ8evaluatePfPiS0_iE2en], %r585;
	add.s32 	%r598, %r598, 1;
$L__BB1_60:
	add.s32 	%r571, %r571, 1;
	setp.eq.s32 	%p152, %r571, 2;
	@%p152 bra 	$L__BB1_135;
	bra.uni 	$L__BB1_14;
$L__BB1_61:
	setp.eq.s32 	%p107, %r39, 0;
	@%p107 bra 	$L__BB1_82;
	mov.b32 	%r589, 0;
$L__BB1_63:
	shl.b32 	%r335, %r586, 3;
	add.s32 	%r337, %r202, %r335;
	ld.shared.u32 	%r102, [%r337];
	ld.shared.u32 	%r338, [%r337+4];
	add.s32 	%r104, %r586, 129;
	sub.s32 	%r105, %r102, %r614;
	sub.s32 	%r106, %r338, %r613;
	setp.eq.s32 	%p108, %r105, 0;
	setp.ne.s32 	%p109, %r106, 0;
	and.pred  	%p110, %p108, %p109;
	@%p110 bra 	$L__BB1_69;
	setp.ne.s32 	%p111, %r105, 0;
	setp.eq.s32 	%p112, %r106, 0;
	and.pred  	%p113, %p111, %p112;
	@%p113 bra 	$L__BB1_68;
	setp.eq.s32 	%p114, %r105, 0;
	setp.eq.s32 	%p115, %r106, 0;
	or.pred  	%p116, %p114, %p115;
	@%p116 bra 	$L__BB1_72;
	abs.s32 	%r339, %r105;
	div.s32 	%r340, %r105, %r339;
	setp.ne.s32 	%p117, %r340, 0;
	@%p117 bra 	$L__BB1_72;
	abs.s32 	%r341, %r106;
	div.s32 	%r342, %r106, %r341;
	setp.eq.s32 	%p118, %r571, %r342;
	@%p118 bra 	$L__BB1_70;
	bra.uni 	$L__BB1_72;
$L__BB1_68:
	abs.s32 	%r343, %r105;
	div.s32 	%r344, %r105, %r343;
	or.b32  	%r345, %r571, %r344;
	setp.eq.s32 	%p119, %r345, 0;
	@%p119 bra 	$L__BB1_70;
	bra.uni 	$L__BB1_72;
$L__BB1_69:
	abs.s32 	%r346, %r106;
	div.s32 	%r347, %r106, %r346;
	setp.ne.s32 	%p120, %r571, %r347;
	@%p120 bra 	$L__BB1_72;
$L__BB1_70:
	ld.shared.f32 	%f92, [%r60+8];
	abs.f32 	%f93, %f92;
	abs.s32 	%r348, %r105;
	abs.s32 	%r349, %r106;
	add.s32 	%r350, %r349, %r348;
	cvt.rn.f32.s32 	%f94, %r350;
	div.rn.f32 	%f10, %f94, %f6;
	setp.leu.f32 	%p121, %f93, %f10;
	@%p121 bra 	$L__BB1_72;
	st.shared.f32 	[%r60+8], %f10;
$L__BB1_72:
	shr.s32 	%r351, %r104, 31;
	shr.u32 	%r352, %r351, 25;
	add.s32 	%r353, %r104, %r352;
	and.b32  	%r354, %r353, -128;
	sub.s32 	%r355, %r104, %r354;
	shl.b32 	%r356, %r585, 3;
	add.s32 	%r358, %r202, %r356;
	st.shared.u32 	[%r358], %r102;
	st.shared.u32 	[%r358+4], %r338;
	add.s32 	%r107, %r585, 129;
	shl.b32 	%r359, %r355, 3;
	add.s32 	%r360, %r202, %r359;
	ld.shared.u32 	%r108, [%r360];
	ld.shared.u32 	%r361, [%r360+4];
	add.s32 	%r362, %r355, 1;
	and.b32  	%r586, %r362, 127;
	sub.s32 	%r111, %r108, %r614;
	sub.s32 	%r112, %r361, %r613;
	setp.eq.s32 	%p122, %r111, 0;
	setp.ne.s32 	%p123, %r112, 0;
	and.pred  	%p124, %p122, %p123;
	@%p124 bra 	$L__BB1_78;
	setp.ne.s32 	%p125, %r111, 0;
	setp.eq.s32 	%p126, %r112, 0;
	and.pred  	%p127, %p125, %p126;
	@%p127 bra 	$L__BB1_77;
	setp.eq.s32 	%p128, %r111, 0;
	setp.eq.s32 	%p129, %r112, 0;
	or.pred  	%p130, %p128, %p129;
	@%p130 bra 	$L__BB1_81;
	abs.s32 	%r363, %r111;
	div.s32 	%r364, %r111, %r363;
	setp.ne.s32 	%p131, %r364, 0;
	@%p131 bra 	$L__BB1_81;
	abs.s32 	%r365, %r112;
	div.s32 	%r366, %r112, %r365;
	setp.eq.s32 	%p132, %r571, %r366;
	@%p132 bra 	$L__BB1_79;
	bra.uni 	$L__BB1_81;
$L__BB1_77:
	abs.s32 	%r367, %r111;
	div.s32 	%r368, %r111, %r367;
	or.b32  	%r369, %r571, %r368;
	setp.eq.s32 	%p133, %r369, 0;
	@%p133 bra 	$L__BB1_79;
	bra.uni 	$L__BB1_81;
$L__BB1_78:
	abs.s32 	%r370, %r112;
	div.s32 	%r371, %r112, %r370;
	setp.ne.s32 	%p134, %r571, %r371;
	@%p134 bra 	$L__BB1_81;
$L__BB1_79:
	ld.shared.f32 	%f95, [%r60+8];
	abs.f32 	%f96, %f95;
	abs.s32 	%r372, %r111;
	abs.s32 	%r373, %r112;
	add.s32 	%r374, %r373, %r372;
	cvt.rn.f32.s32 	%f97, %r374;
	div.rn.f32 	%f11, %f97, %f6;
	setp.leu.f32 	%p135, %f96, %f11;
	@%p135 bra 	$L__BB1_81;
	st.shared.f32 	[%r60+8], %f11;
$L__BB1_81:
	shr.s32 	%r375, %r107, 31;
	shr.u32 	%r376, %r375, 25;
	add.s32 	%r377, %r107, %r376;
	and.b32  	%r378, %r377, -128;
	sub.s32 	%r379, %r107, %r378;
	shl.b32 	%r380, %r379, 3;
	add.s32 	%r382, %r202, %r380;
	st.shared.u32 	[%r382], %r108;
	st.shared.u32 	[%r382+4], %r361;
	add.s32 	%r383, %r379, 1;
	and.b32  	%r585, %r383, 127;
	add.s32 	%r589, %r589, 2;
	setp.ne.s32 	%p136, %r589, %r42;
	@%p136 bra 	$L__BB1_63;
$L__BB1_82:
	setp.eq.s32 	%p137, %r41, 0;
	@%p137 bra 	$L__BB1_59;
	shl.b32 	%r384, %r586, 3;
	add.s32 	%r386, %r202, %r384;
	ld.shared.u32 	%r119, [%r386];
	ld.shared.u32 	%r387, [%r386+4];
	add.s32 	%r121, %r586, 129;
	sub.s32 	%r122, %r119, %r614;
	sub.s32 	%r123, %r387, %r613;
	setp.eq.s32 	%p138, %r122, 0;
	setp.ne.s32 	%p139, %r123, 0;
	and.pred  	%p140, %p138, %p139;
	@%p140 bra 	$L__BB1_89;
	setp.ne.s32 	%p141, %r122, 0;
	setp.eq.s32 	%p142, %r123, 0;
	and.pred  	%p143, %p141, %p142;
	@%p143 bra 	$L__BB1_88;
	setp.eq.s32 	%p144, %r122, 0;
	setp.eq.s32 	%p145, %r123, 0;
	or.pred  	%p146, %p144, %p145;
	@%p146 bra 	$L__BB1_92;
	abs.s32 	%r388, %r122;
	div.s32 	%r389, %r122, %r388;
	setp.ne.s32 	%p147, %r389, 0;
	@%p147 bra 	$L__BB1_92;
	abs.s32 	%r390, %r123;
	div.s32 	%r391, %r123, %r390;
	setp.eq.s32 	%p148, %r571, %r391;
	@%p148 bra 	$L__BB1_90;
	bra.uni 	$L__BB1_92;
$L__BB1_88:
	abs.s32 	%r392, %r122;
	div.s32 	%r393, %r122, %r392;
	or.b32  	%r394, %r571, %r393;
	setp.eq.s32 	%p149, %r394, 0;
	@%p149 bra 	$L__BB1_90;
	bra.uni 	$L__BB1_92;
$L__BB1_89:
	abs.s32 	%r395, %r123;
	div.s32 	%r396, %r123, %r395;
	setp.ne.s32 	%p150, %r571, %r396;
	@%p150 bra 	$L__BB1_92;
$L__BB1_90:
	ld.shared.f32 	%f98, [%r60+8];
	abs.f32 	%f99, %f98;
	abs.s32 	%r397, %r122;
	abs.s32 	%r398, %r123;
	add.s32 	%r399, %r398, %r397;
	cvt.rn.f32.s32 	%f100, %r399;
	div.rn.f32 	%f12, %f100, %f6;
	setp.leu.f32 	%p151, %f99, %f12;
	@%p151 bra 	$L__BB1_92;
	st.shared.f32 	[%r60+8], %f12;
$L__BB1_92:
	shl.b32 	%r400, %r585, 3;
	add.s32 	%r402, %r202, %r400;
	st.shared.u32 	[%r402], %r119;
	st.shared.u32 	[%r402+4], %r387;
	add.s32 	%r403, %r585, 129;
	shr.s32 	%r404, %r403, 31;
	shr.u32 	%r405, %r404, 25;
	add.s32 	%r406, %r403, %r405;
	and.b32  	%r407, %r406, -128;
	sub.s32 	%r585, %r403, %r407;
	shr.s32 	%r408, %r121, 31;
	shr.u32 	%r409, %r408, 25;
	add.s32 	%r410, %r121, %r409;
	and.b32  	%r411, %r410, -128;
	sub.s32 	%r586, %r121, %r411;
	bra.uni 	$L__BB1_59;
$L__BB1_93:
	not.pred 	%p18, %p1;
	@%p18 bra 	$L__BB1_103;
	setp.ne.s32 	%p39, %r563, 0;
	@%p39 bra 	$L__BB1_102;
	mov.u32 	%r243, _ZZ8evaluatePfPiS0_iE4dist;
	mad.lo.s32 	%r126, %r598, 12, %r243;
	st.shared.f32 	[%r126], %f2;
	div.s32 	%r127, %r36, %r38;
	setp.ne.s32 	%p40, %r127, -1;
	@%p40 bra 	$L__BB1_98;
	ld.shared.f32 	%f72, [%r126+4];
	abs.f32 	%f73, %f72;
	add.s32 	%r244, %r51, 1;
	cvt.rn.f32.u32 	%f74, %r244;
	div.rn.f32 	%f13, %f1, %f74;
	setp.leu.f32 	%p41, %f73, %f13;
	@%p41 bra 	$L__BB1_98;
	st.shared.f32 	[%r126+4], %f13;
$L__BB1_98:
	st.shared.f32 	[%r126+12], %f3;
	setp.ne.s32 	%p42, %r127, 1;
	@%p42 bra 	$L__BB1_101;
	ld.shared.f32 	%f75, [%r126+16];
	abs.f32 	%f76, %f75;
	add.s32 	%r245, %r51, 1;
	cvt.rn.f32.u32 	%f77, %r245;
	div.rn.f32 	%f14, %f1, %f77;
	setp.leu.f32 	%p43, %f76, %f14;
	@%p43 bra 	$L__BB1_101;
	st.shared.f32 	[%r126+16], %f14;
$L__BB1_101:
	add.s32 	%r598, %r598, 2;
	bra.uni 	$L__BB1_135;
$L__BB1_102:
	min.s32 	%r239, %r50, %r613;
	cvt.rn.f32.s32 	%f70, %r239;
	mov.u32 	%r240, _ZZ8evaluatePfPiS0_iE4dist;
	mad.lo.s32 	%r241, %r598, 12, %r240;
	st.shared.f32 	[%r241], %f70;
	st.shared.f32 	[%r241+12], %f4;
	min.s32 	%r242, %r50, %r40;
	cvt.rn.f32.s32 	%f71, %r242;
	st.shared.f32 	[%r241+24], %f71;
	add.s32 	%r598, %r598, 3;
	bra.uni 	$L__BB1_135;
$L__BB1_103:
	setp.ne.s32 	%p19, %r563, 0;
	@%p19 bra 	$L__BB1_115;
	mov.u32 	%r232, _ZZ8evaluatePfPiS0_iE4dist;
	mad.lo.s32 	%r130, %r598, 12, %r232;
	st.shared.f32 	[%r130], %f2;
	@%p4 bra 	$L__BB1_109;
	div.s32 	%r233, %r35, %r37;
	setp.ne.s32 	%p33, %r233, 0;
	@%p33 bra 	$L__BB1_109;
	div.s32 	%r234, %r36, %r38;
	setp.ne.s32 	%p34, %r234, -1;
	@%p34 bra 	$L__BB1_109;
	ld.shared.f32 	%f64, [%r130+4];
	abs.f32 	%f65, %f64;
	add.s32 	%r235, %r51, 1;
	cvt.rn.f32.u32 	%f66, %r235;
	div.rn.f32 	%f15, %f1, %f66;
	setp.leu.f32 	%p35, %f65, %f15;
	@%p35 bra 	$L__BB1_109;
	st.shared.f32 	[%r130+4], %f15;
$L__BB1_109:
	st.shared.f32 	[%r130+12], %f3;
	@%p4 bra 	$L__BB1_114;
	div.s32 	%r236, %r35, %r37;
	setp.ne.s32 	%p36, %r236, 0;
	@%p36 bra 	$L__BB1_114;
	div.s32 	%r237, %r36, %r38;
	setp.ne.s32 	%p37, %r237, 1;
	@%p37 bra 	$L__BB1_114;
	ld.shared.f32 	%f67, [%r130+16];
	abs.f32 	%f68, %f67;
	add.s32 	%r238, %r51, 1;
	cvt.rn.f32.u32 	%f69, %r238;
	div.rn.f32 	%f16, %f1, %f69;
	setp.leu.f32 	%p38, %f68, %f16;
	@%p38 bra 	$L__BB1_114;
	st.shared.f32 	[%r130+16], %f16;
$L__BB1_114:
	add.s32 	%r598, %r598, 2;
	bra.uni 	$L__BB1_135;
$L__BB1_115:
	not.pred 	%p20, %p2;
	@%p20 bra 	$L__BB1_120;
	min.s32 	%r228, %r50, %r613;
	cvt.rn.f32.s32 	%f59, %r228;
	mov.u32 	%r229, _ZZ8evaluatePfPiS0_iE4dist;
	mad.lo.s32 	%r132, %r598, 12, %r229;
	st.shared.f32 	[%r132], %f59;
	st.shared.f32 	[%r132+12], %f4;
	div.s32 	%r230, %r35, %r37;
	setp.ne.s32 	%p31, %r563, %r230;
	@%p31 bra 	$L__BB1_119;
	ld.shared.f32 	%f60, [%r132+16];
	abs.f32 	%f61, %f60;
	cvt.rn.f32.u32 	%f62, %r51;
	div.rn.f32 	%f17, %f1, %f62;
	setp.leu.f32 	%p32, %f61, %f17;
	@%p32 bra 	$L__BB1_119;
	st.shared.f32 	[%r132+16], %f17;
$L__BB1_119:
	min.s32 	%r231, %r50, %r40;
	cvt.rn.f32.s32 	%f63, %r231;
	st.shared.f32 	[%r132+24], %f63;
	add.s32 	%r598, %r598, 3;
	bra.uni 	$L__BB1_135;
$L__BB1_120:
	@%p15 bra 	$L__BB1_134;
	min.s32 	%r220, %r50, %r613;
	cvt.rn.f32.s32 	%f48, %r220;
	mov.u32 	%r221, _ZZ8evaluatePfPiS0_iE4dist;
	mad.lo.s32 	%r134, %r598, 12, %r221;
	st.shared.f32 	[%r134], %f48;
	div.s32 	%r135, %r35, %r37;
	setp.ne.s32 	%p22, %r563, %r135;
	@%p22 bra 	$L__BB1_125;
	div.s32 	%r222, %r36, %r38;
	setp.ne.s32 	%p23, %r222, -1;
	@%p23 bra 	$L__BB1_125;
	ld.shared.f32 	%f49, [%r134+4];
	abs.f32 	%f50, %f49;
	add.s32 	%r223, %r51, 1;
	cvt.rn.f32.u32 	%f51, %r223;
	div.rn.f32 	%f18, %f1, %f51;
	setp.leu.f32 	%p24, %f50, %f18;
	@%p24 bra 	$L__BB1_125;
	st.shared.f32 	[%r134+4], %f18;
$L__BB1_125:
	setp.ne.s32 	%p25, %r563, %r135;
	st.shared.f32 	[%r134+12], %f4;
	@%p25 bra 	$L__BB1_129;
	div.s32 	%r224, %r36, %r38;
	setp.ne.s32 	%p26, %r224, 0;
	@%p26 bra 	$L__BB1_129;
	ld.shared.f32 	%f52, [%r134+16];
	abs.f32 	%f53, %f52;
	cvt.rn.f32.u32 	%f54, %r51;
	div.rn.f32 	%f19, %f1, %f54;
	setp.leu.f32 	%p27, %f53, %f19;
	@%p27 bra 	$L__BB1_129;
	st.shared.f32 	[%r134+16], %f19;
$L__BB1_129:
	setp.ne.s32 	%p28, %r563, %r135;
	min.s32 	%r225, %r50, %r40;
	cvt.rn.f32.s32 	%f55, %r225;
	st.shared.f32 	[%r134+24], %f55;
	@%p28 bra 	$L__BB1_133;
	div.s32 	%r226, %r36, %r38;
	setp.ne.s32 	%p29, %r226, 1;
	@%p29 bra 	$L__BB1_133;
	ld.shared.f32 	%f56, [%r134+28];
	abs.f32 	%f57, %f56;
	add.s32 	%r227, %r51, 1;
	cvt.rn.f32.u32 	%f58, %r227;
	div.rn.f32 	%f20, %f1, %f58;
	setp.leu.f32 	%p30, %f57, %f20;
	@%p30 bra 	$L__BB1_133;
	st.shared.f32 	[%r134+28], %f20;
$L__BB1_133:
	add.s32 	%r598, %r598, 3;
	bra.uni 	$L__BB1_135;
$L__BB1_134:
	min.s32 	%r216, %r50, %r613;
	cvt.rn.f32.s32 	%f46, %r216;
	mov.u32 	%r217, _ZZ8evaluatePfPiS0_iE4dist;
	mad.lo.s32 	%r218, %r598, 12, %r217;
	st.shared.f32 	[%r218], %f46;
	st.shared.f32 	[%r218+12], %f4;
	min.s32 	%r219, %r50, %r40;
	cvt.rn.f32.s32 	%f47, %r219;
	st.shared.f32 	[%r218+24], %f47;
	add.s32 	%r598, %r598, 3;
$L__BB1_135:
	add.s32 	%r563, %r563, 1;
	setp.ne.s32 	%p153, %r563, 2;
	@%p153 bra 	$L__BB1_12;
	ld.shared.f32 	%f21, [_ZZ8evaluatePfPiS0_iE4dist];
	ld.shared.f32 	%f22, [_ZZ8evaluatePfPiS0_iE4dist+4];
	ld.shared.f32 	%f23, [_ZZ8evaluatePfPiS0_iE4dist+8];
	ld.shared.f32 	%f24, [_ZZ8evaluatePfPiS0_iE4dist+12];
	ld.shared.f32 	%f25, [_ZZ8evaluatePfPiS0_iE4dist+16];
	ld.shared.f32 	%f26, [_ZZ8evaluatePfPiS0_iE4dist+20];
	ld.shared.f32 	%f27, [_ZZ8evaluatePfPiS0_iE4dist+24];
	ld.shared.f32 	%f28, [_ZZ8evaluatePfPiS0_iE4dist+28];
	ld.shared.f32 	%f29, [_ZZ8evaluatePfPiS0_iE4dist+32];
	ld.shared.f32 	%f30, [_ZZ8evaluatePfPiS0_iE4dist+36];
	ld.shared.f32 	%f31, [_ZZ8evaluatePfPiS0_iE4dist+40];
	ld.shared.f32 	%f32, [_ZZ8evaluatePfPiS0_iE4dist+44];
	ld.shared.f32 	%f33, [_ZZ8evaluatePfPiS0_iE4dist+48];
	ld.shared.f32 	%f34, [_ZZ8evaluatePfPiS0_iE4dist+52];
	ld.shared.f32 	%f35, [_ZZ8evaluatePfPiS0_iE4dist+56];
	ld.shared.f32 	%f36, [_ZZ8evaluatePfPiS0_iE4dist+60];
	ld.shared.f32 	%f37, [_ZZ8evaluatePfPiS0_iE4dist+64];
	ld.shared.f32 	%f38, [_ZZ8evaluatePfPiS0_iE4dist+68];
	ld.shared.f32 	%f39, [_ZZ8evaluatePfPiS0_iE4dist+72];
	ld.shared.f32 	%f40, [_ZZ8evaluatePfPiS0_iE4dist+76];
	ld.shared.f32 	%f41, [_ZZ8evaluatePfPiS0_iE4dist+80];
	ld.shared.f32 	%f42, [_ZZ8evaluatePfPiS0_iE4dist+84];
	ld.shared.f32 	%f43, [_ZZ8evaluatePfPiS0_iE4dist+88];
	mov.b32 	%r599, 0;
	ld.shared.f32 	%f44, [_ZZ8evaluatePfPiS0_iE4dist+92];
$L__BB1_137:
	shl.b32 	%r413, %r599, 2;
	mov.u32 	%r414, _ZZ8evaluatePfPiS0_iE7output1;
	add.s32 	%r415, %r414, %r413;
	mov.u32 	%r416, gene;
	add.s32 	%r417, %r416, %r413;
	ld.shared.f32 	%f101, [%r417];
	fma.rn.f32 	%f102, %f101, %f21, 0f00000000;
	ld.shared.f32 	%f103, [%r417+64];
	fma.rn.f32 	%f104, %f103, %f22, %f102;
	ld.shared.f32 	%f105, [%r417+128];
	fma.rn.f32 	%f106, %f105, %f23, %f104;
	ld.shared.f32 	%f107, [%r417+192];
	fma.rn.f32 	%f108, %f107, %f24, %f106;
	ld.shared.f32 	%f109, [%r417+256];
	fma.rn.f32 	%f110, %f109, %f25, %f108;
	ld.shared.f32 	%f111, [%r417+320];
	fma.rn.f32 	%f112, %f111, %f26, %f110;
	ld.shared.f32 	%f113, [%r417+384];
	fma.rn.f32 	%f114, %f113, %f27, %f112;
	ld.shared.f32 	%f115, [%r417+448];
	fma.rn.f32 	%f116, %f115, %f28, %f114;
	ld.shared.f32 	%f117, [%r417+512];
	fma.rn.f32 	%f118, %f117, %f29, %f116;
	ld.shared.f32 	%f119, [%r417+576];
	fma.rn.f32 	%f120, %f119, %f30, %f118;
	ld.shared.f32 	%f121, [%r417+640];
	fma.rn.f32 	%f122, %f121, %f31, %f120;
	ld.shared.f32 	%f123, [%r417+704];
	fma.rn.f32 	%f124, %f123, %f32, %f122;
	ld.shared.f32 	%f125, [%r417+768];
	fma.rn.f32 	%f126, %f125, %f33, %f124;
	ld.shared.f32 	%f127, [%r417+832];
	fma.rn.f32 	%f128, %f127, %f34, %f126;
	ld.shared.f32 	%f129, [%r417+896];
	fma.rn.f32 	%f130, %f129, %f35, %f128;
	ld.shared.f32 	%f131, [%r417+960];
	fma.rn.f32 	%f132, %f131, %f36, %f130;
	ld.shared.f32 	%f133, [%r417+1024];
	fma.rn.f32 	%f134, %f133, %f37, %f132;
	ld.shared.f32 	%f135, [%r417+1088];
	fma.rn.f32 	%f136, %f135, %f38, %f134;
	ld.shared.f32 	%f137, [%r417+1152];
	fma.rn.f32 	%f138, %f137, %f39, %f136;
	ld.shared.f32 	%f139, [%r417+1216];
	fma.rn.f32 	%f140, %f139, %f40, %f138;
	ld.shared.f32 	%f141, [%r417+1280];
	fma.rn.f32 	%f142, %f141, %f41, %f140;
	ld.shared.f32 	%f143, [%r417+1344];
	fma.rn.f32 	%f144, %f143, %f42, %f142;
	ld.shared.f32 	%f145, [%r417+1408];
	fma.rn.f32 	%f146, %f145, %f43, %f144;
	ld.shared.f32 	%f147, [%r417+1472];
	fma.rn.f32 	%f148, %f147, %f44, %f146;
	ld.shared.f32 	%f149, [%r417+1536];
	add.f32 	%f150, %f149, %f148;
	st.shared.f32 	[%r415], %f150;
	add.s32 	%r599, %r599, 1;
	setp.ne.s32 	%p154, %r599, 16;
	@%p154 bra 	$L__BB1_137;
	ld.shared.f32 	%f151, [_ZZ8evaluatePfPiS0_iE7output1];
	fma.rn.f32 	%f152, %f151, 0fBBBB989D, 0f3F000000;
	cvt.sat.f32.f32 	%f153, %f152;
	mov.f32 	%f154, 0f4B400001;
	mov.f32 	%f155, 0f437C0000;
	fma.rm.f32 	%f156, %f153, %f155, %f154;
	add.f32 	%f157, %f156, 0fCB40007F;
	neg.f32 	%f158, %f157;
	fma.rn.f32 	%f159, %f151, 0fBFB8AA3B, %f158;
	fma.rn.f32 	%f160, %f151, 0fB2A57060, %f159;
	mov.b32 	%r419, %f156;
	shl.b32 	%r420, %r419, 23;
	mov.b32 	%f161, %r420;
	ex2.approx.ftz.f32 	%f162, %f160;
	mul.f32 	%f163, %f162, %f161;
	cvt.f64.f32 	%fd1, %f163;
	add.f64 	%fd2, %fd1, 0d3FF0000000000000;
	rcp.rn.f64 	%fd3, %fd2;
	cvt.rn.f32.f64 	%f164, %fd3;
	st.shared.f32 	[_ZZ8evaluatePfPiS0_iE7output1], %f164;
	ld.shared.f32 	%f165, [_ZZ8evaluatePfPiS0_iE7output1+4];
	fma.rn.f32 	%f166, %f165, 0fBBBB989D, 0f3F000000;
	cvt.sat.f32.f32 	%f167, %f166;
	fma.rm.f32 	%f168, %f167, %f155, %f154;
	add.f32 	%f169, %f168, 0fCB40007F;
	neg.f32 	%f170, %f169;
	fma.rn.f32 	%f171, %f165, 0fBFB8AA3B, %f170;
	fma.rn.f32 	%f172, %f165, 0fB2A57060, %f171;
	mov.b32 	%r421, %f168;
	shl.b32 	%r422, %r421, 23;
	mov.b32 	%f173, %r422;
	ex2.approx.ftz.f32 	%f174, %f172;
	mul.f32 	%f175, %f174, %f173;
	cvt.f64.f32 	%fd4, %f175;
	add.f64 	%fd5, %fd4, 0d3FF0000000000000;
	rcp.rn.f64 	%fd6, %fd5;
	cvt.rn.f32.f64 	%f176, %fd6;
	st.shared.f32 	[_ZZ8evaluatePfPiS0_iE7output1+4], %f176;
	ld.shared.f32 	%f177, [_ZZ8evaluatePfPiS0_iE7output1+8];
	fma.rn.f32 	%f178, %f177, 0fBBBB989D, 0f3F000000;
	cvt.sat.f32.f32 	%f179, %f178;
	fma.rm.f32 	%f180, %f179, %f155, %f154;
	add.f32 	%f181, %f180, 0fCB40007F;
	neg.f32 	%f182, %f181;
	fma.rn.f32 	%f183, %f177, 0fBFB8AA3B, %f182;
	fma.rn.f32 	%f184, %f177, 0fB2A57060, %f183;
	mov.b32 	%r423, %f180;
	shl.b32 	%r424, %r423, 23;
	mov.b32 	%f185, %r424;
	ex2.approx.ftz.f32 	%f186, %f184;
	mul.f32 	%f187, %f186, %f185;
	cvt.f64.f32 	%fd7, %f187;
	add.f64 	%fd8, %fd7, 0d3FF0000000000000;
	rcp.rn.f64 	%fd9, %fd8;
	cvt.rn.f32.f64 	%f188, %fd9;
	st.shared.f32 	[_ZZ8evaluatePfPiS0_iE7output1+8], %f188;
	ld.shared.f32 	%f189, [_ZZ8evaluatePfPiS0_iE7output1+12];
	fma.rn.f32 	%f190, %f189, 0fBBBB989D, 0f3F000000;
	cvt.sat.f32.f32 	%f191, %f190;
	fma.rm.f32 	%f192, %f191, %f155, %f154;
	add.f32 	%f193, %f192, 0fCB40007F;
	neg.f32 	%f194, %f193;
	fma.rn.f32 	%f195, %f189, 0fBFB8AA3B, %f194;
	fma.rn.f32 	%f196, %f189, 0fB2A57060, %f195;
	mov.b32 	%r425, %f192;
	shl.b32 	%r426, %r425, 23;
	mov.b32 	%f197, %r426;
	ex2.approx.ftz.f32 	%f198, %f196;
	mul.f32 	%f199, %f198, %f197;
	cvt.f64.f32 	%fd10, %f199;
	add.f64 	%fd11, %fd10, 0d3FF0000000000000;
	rcp.rn.f64 	%fd12, %fd11;
	cvt.rn.f32.f64 	%f200, %fd12;
	st.shared.f32 	[_ZZ8evaluatePfPiS0_iE7output1+12], %f200;
	ld.shared.f32 	%f201, [_ZZ8evaluatePfPiS0_iE7output1+16];
	fma.rn.f32 	%f202, %f201, 0fBBBB989D, 0f3F000000;
	cvt.sat.f32.f32 	%f203, %f202;
	fma.rm.f32 	%f204, %f203, %f155, %f154;
	add.f32 	%f205, %f204, 0fCB40007F;
	neg.f32 	%f206, %f205;
	fma.rn.f32 	%f207, %f201, 0fBFB8AA3B, %f206;
	fma.rn.f32 	%f208, %f201, 0fB2A57060, %f207;
	mov.b32 	%r427, %f204;
	shl.b32 	%r428, %r427, 23;
	mov.b32 	%f209, %r428;
	ex2.approx.ftz.f32 	%f210, %f208;
	mul.f32 	%f211, %f210, %f209;
	cvt.f64.f32 	%fd13, %f211;
	add.f64 	%fd14, %fd13, 0d3FF0000000000000;
	rcp.rn.f64 	%fd15, %fd14;
	cvt.rn.f32.f64 	%f212, %fd15;
	st.shared.f32 	[_ZZ8evaluatePfPiS0_iE7output1+16], %f212;
	ld.shared.f32 	%f213, [_ZZ8evaluatePfPiS0_iE7output1+20];
	fma.rn.f32 	%f214, %f213, 0fBBBB989D, 0f3F000000;
	cvt.sat.f32.f32 	%f215, %f214;
	fma.rm.f32 	%f216, %f215, %f155, %f154;
	add.f32 	%f217, %f216, 0fCB40007F;
	neg.f32 	%f218, %f217;
	fma.rn.f32 	%f219, %f213, 0fBFB8AA3B, %f218;
	fma.rn.f32 	%f220, %f213, 0fB2A57060, %f219;
	mov.b32 	%r429, %f216;
	shl.b32 	%r430, %r429, 23;
	mov.b32 	%f221, %r430;
	ex2.approx.ftz.f32 	%f222, %f220;
	mul.f32 	%f223, %f222, %f221;
	cvt.f64.f32 	%fd16, %f223;
	add.f64 	%fd17, %fd16, 0d3FF0000000000000;
	rcp.rn.f64 	%fd18, %fd17;
	cvt.rn.f32.f64 	%f224, %fd18;
	st.shared.f32 	[_ZZ8evaluatePfPiS0_iE7output1+20], %f224;
	ld.shared.f32 	%f225, [_ZZ8evaluatePfPiS0_iE7output1+24];
	fma.rn.f32 	%f226, %f225, 0fBBBB989D, 0f3F000000;
	cvt.sat.f32.f32 	%f227, %f226;
	fma.rm.f32 	%f228, %f227, %f155, %f154;
	add.f32 	%f229, %f228, 0fCB40007F;
	neg.f32 	%f230, %f229;
	fma.rn.f32 	%f231, %f225, 0fBFB8AA3B, %f230;
	fma.rn.f32 	%f232, %f225, 0fB2A57060, %f231;
	mov.b32 	%r431, %f228;
	shl.b32 	%r432, %r431, 23;
	mov.b32 	%f233, %r432;
	ex2.approx.ftz.f32 	%f234, %f232;
	mul.f32 	%f235, %f234, %f233;
	cvt.f64.f32 	%fd19, %f235;
	add.f64 	%fd20, %fd19, 0d3FF0000000000000;
	rcp.rn.f64 	%fd21, %fd20;
	cvt.rn.f32.f64 	%f236, %fd21;
	st.shared.f32 	[_ZZ8evaluatePfPiS0_iE7output1+24], %f236;
	ld.shared.f32 	%f237, [_ZZ8evaluatePfPiS0_iE7output1+28];
	fma.rn.f32 	%f238, %f237, 0fBBBB989D, 0f3F000000;
	cvt.sat.f32.f32 	%f239, %f238;
	fma.rm.f32 	%f240, %f239, %f155, %f154;
	add.f32 	%f241, %f240, 0fCB40007F;
	neg.f32 	%f242, %f241;
	fma.rn.f32 	%f243, %f237, 0fBFB8AA3B, %f242;
	fma.rn.f32 	%f244, %f237, 0fB2A57060, %f243;
	mov.b32 	%r433, %f240;
	shl.b32 	%r434, %r433, 23;
	mov.b32 	%f245, %r434;
	ex2.approx.ftz.f32 	%f246, %f244;
	mul.f32 	%f247, %f246, %f245;
	cvt.f64.f32 	%fd22, %f247;
	add.f64 	%fd23, %fd22, 0d3FF0000000000000;
	rcp.rn.f64 	%fd24, %fd23;
	cvt.rn.f32.f64 	%f248, %fd24;
	st.shared.f32 	[_ZZ8evaluatePfPiS0_iE7output1+28], %f248;
	ld.shared.f32 	%f249, [_ZZ8evaluatePfPiS0_iE7output1+32];
	fma.rn.f32 	%f250, %f249, 0fBBBB989D, 0f3F000000;
	cvt.sat.f32.f32 	%f251, %f250;
	fma.rm.f32 	%f252, %f251, %f155, %f154;
	add.f32 	%f253, %f252, 0fCB40007F;
	neg.f32 	%f254, %f253;
	fma.rn.f32 	%f255, %f249, 0fBFB8AA3B, %f254;
	fma.rn.f32 	%f256, %f249, 0fB2A57060, %f255;
	mov.b32 	%r435, %f252;
	shl.b32 	%r436, %r435, 23;
	mov.b32 	%f257, %r436;
	ex2.approx.ftz.f32 	%f258, %f256;
	mul.f32 	%f259, %f258, %f257;
	cvt.f64.f32 	%fd25, %f259;
	add.f64 	%fd26, %fd25, 0d3FF0000000000000;
	rcp.rn.f64 	%fd27, %fd26;
	cvt.rn.f32.f64 	%f260, %fd27;
	st.shared.f32 	[_ZZ8evaluatePfPiS0_iE7output1+32], %f260;
	ld.shared.f32 	%f261, [_ZZ8evaluatePfPiS0_iE7output1+36];
	fma.rn.f32 	%f262, %f261, 0fBBBB989D, 0f3F000000;
	cvt.sat.f32.f32 	%f263, %f262;
	fma.rm.f32 	%f264, %f263, %f155, %f154;
	add.f32 	%f265, %f264, 0fCB40007F;
	neg.f32 	%f266, %f265;
	fma.rn.f32 	%f267, %f261, 0fBFB8AA3B, %f266;
	fma.rn.f32 	%f268, %f261, 0fB2A57060, %f267;
	mov.b32 	%r437, %f264;
	shl.b32 	%r438, %r437, 23;
	mov.b32 	%f269, %r438;
	ex2.approx.ftz.f32 	%f270, %f268;
	mul.f32 	%f271, %f270, %f269;
	cvt.f64.f32 	%fd28, %f271;
	add.f64 	%fd29, %fd28, 0d3FF0000000000000;
	rcp.rn.f64 	%fd30, %fd29;
	cvt.rn.f32.f64 	%f272, %fd30;
	st.shared.f32 	[_ZZ8evaluatePfPiS0_iE7output1+36], %f272;
	ld.shared.f32 	%f273, [_ZZ8evaluatePfPiS0_iE7output1+40];
	fma.rn.f32 	%f274, %f273, 0fBBBB989D, 0f3F000000;
	cvt.sat.f32.f32 	%f275, %f274;
	fma.rm.f32 	%f276, %f275, %f155, %f154;
	add.f32 	%f277, %f276, 0fCB40007F;
	neg.f32 	%f278, %f277;
	fma.rn.f32 	%f279, %f273, 0fBFB8AA3B, %f278;
	fma.rn.f32 	%f280, %f273, 0fB2A57060, %f279;
	mov.b32 	%r439, %f276;
	shl.b32 	%r440, %r439, 23;
	mov.b32 	%f281, %r440;
	ex2.approx.ftz.f32 	%f282, %f280;
	mul.f32 	%f283, %f282, %f281;
	cvt.f64.f32 	%fd31, %f283;
	add.f64 	%fd32, %fd31, 0d3FF0000000000000;
	rcp.rn.f64 	%fd33, %fd32;
	cvt.rn.f32.f64 	%f284, %fd33;
	st.shared.f32 	[_ZZ8evaluatePfPiS0_iE7output1+40], %f284;
	ld.shared.f32 	%f285, [_ZZ8evaluatePfPiS0_iE7output1+44];
	fma.rn.f32 	%f286, %f285, 0fBBBB989D, 0f3F000000;
	cvt.sat.f32.f32 	%f287, %f286;
	fma.rm.f32 	%f288, %f287, %f155, %f154;
	add.f32 	%f289, %f288, 0fCB40007F;
	neg.f32 	%f290, %f289;
	fma.rn.f32 	%f291, %f285, 0fBFB8AA3B, %f290;
	fma.rn.f32 	%f292, %f285, 0fB2A57060, %f291;
	mov.b32 	%r441, %f288;
	shl.b32 	%r442, %r441, 23;
	mov.b32 	%f293, %r442;
	ex2.approx.ftz.f32 	%f294, %f292;
	mul.f32 	%f295, %f294, %f293;
	cvt.f64.f32 	%fd34, %f295;
	add.f64 	%fd35, %fd34, 0d3FF0000000000000;
	rcp.rn.f64 	%fd36, %fd35;
	cvt.rn.f32.f64 	%f296, %fd36;
	st.shared.f32 	[_ZZ8evaluatePfPiS0_iE7output1+44], %f296;
	ld.shared.f32 	%f297, [_ZZ8evaluatePfPiS0_iE7output1+48];
	fma.rn.f32 	%f298, %f297, 0fBBBB989D, 0f3F000000;
	cvt.sat.f32.f32 	%f299, %f298;
	fma.rm.f32 	%f300, %f299, %f155, %f154;
	add.f32 	%f301, %f300, 0fCB40007F;
	neg.f32 	%f302, %f301;
	fma.rn.f32 	%f303, %f297, 0fBFB8AA3B, %f302;
	fma.rn.f32 	%f304, %f297, 0fB2A57060, %f303;
	mov.b32 	%r443, %f300;
	shl.b32 	%r444, %r443, 23;
	mov.b32 	%f305, %r444;
	ex2.approx.ftz.f32 	%f306, %f304;
	mul.f32 	%f307, %f306, %f305;
	cvt.f64.f32 	%fd37, %f307;
	add.f64 	%fd38, %fd37, 0d3FF0000000000000;
	rcp.rn.f64 	%fd39, %fd38;
	cvt.rn.f32.f64 	%f308, %fd39;
	st.shared.f32 	[_ZZ8evaluatePfPiS0_iE7output1+48], %f308;
	ld.shared.f32 	%f309, [_ZZ8evaluatePfPiS0_iE7output1+52];
	fma.rn.f32 	%f310, %f309, 0fBBBB989D, 0f3F000000;
	cvt.sat.f32.f32 	%f311, %f310;
	fma.rm.f32 	%f312, %f311, %f155, %f154;
	add.f32 	%f313, %f312, 0fCB40007F;
	neg.f32 	%f314, %f313;
	fma.rn.f32 	%f315, %f309, 0fBFB8AA3B, %f314;
	fma.rn.f32 	%f316, %f309, 0fB2A57060, %f315;
	mov.b32 	%r445, %f312;
	shl.b32 	%r446, %r445, 23;
	mov.b32 	%f317, %r446;
	ex2.approx.ftz.f32 	%f318, %f316;
	mul.f32 	%f319, %f318, %f317;
	cvt.f64.f32 	%fd40, %f319;
	add.f64 	%fd41, %fd40, 0d3FF0000000000000;
	rcp.rn.f64 	%fd42, %fd41;
	cvt.rn.f32.f64 	%f320, %fd42;
	st.shared.f32 	[_ZZ8evaluatePfPiS0_iE7output1+52], %f320;
	ld.shared.f32 	%f321, [_ZZ8evaluatePfPiS0_iE7output1+56];
	fma.rn.f32 	%f322, %f321, 0fBBBB989D, 0f3F000000;
	cvt.sat.f32.f32 	%f323, %f322;
	fma.rm.f32 	%f324, %f323, %f155, %f154;
	add.f32 	%f325, %f324, 0fCB40007F;
	neg.f32 	%f326, %f325;
	fma.rn.f32 	%f327, %f321, 0fBFB8AA3B, %f326;
	fma.rn.f32 	%f328, %f321, 0fB2A57060, %f327;
	mov.b32 	%r447, %f324;
	shl.b32 	%r448, %r447, 23;
	mov.b32 	%f329, %r448;
	ex2.approx.ftz.f32 	%f330, %f328;
	mul.f32 	%f331, %f330, %f329;
	cvt.f64.f32 	%fd43, %f331;
	add.f64 	%fd44, %fd43, 0d3FF0000000000000;
	rcp.rn.f64 	%fd45, %fd44;
	cvt.rn.f32.f64 	%f332, %fd45;
	st.shared.f32 	[_ZZ8evaluatePfPiS0_iE7output1+56], %f332;
	ld.shared.f32 	%f333, [_ZZ8evaluatePfPiS0_iE7output1+60];
	fma.rn.f32 	%f334, %f333, 0fBBBB989D, 0f3F000000;
	cvt.sat.f32.f32 	%f335, %f334;
	fma.rm.f32 	%f336, %f335, %f155, %f154;
	add.f32 	%f337, %f336, 0fCB40007F;
	neg.f32 	%f338, %f337;
	fma.rn.f32 	%f339, %f333, 0fBFB8AA3B, %f338;
	fma.rn.f32 	%f340, %f333, 0fB2A57060, %f339;
	mov.b32 	%r449, %f336;
	shl.b32 	%r450, %r449, 23;
	mov.b32 	%f341, %r450;
	ex2.approx.ftz.f32 	%f342, %f340;
	mul.f32 	%f343, %f342, %f341;
	cvt.f64.f32 	%fd46, %f343;
	add.f64 	%fd47, %fd46, 0d3FF0000000000000;
	rcp.rn.f64 	%fd48, %fd47;
	cvt.rn.f32.f64 	%f344, %fd48;
	st.shared.f32 	[_ZZ8evaluatePfPiS0_iE7output1+60], %f344;
	ld.shared.v4.f32 	{%f345, %f346, %f347, %f348}, [gene+1600];
	fma.rn.f32 	%f349, %f345, %f164, 0f00000000;
	ld.shared.v4.f32 	{%f350, %f351, %f352, %f353}, [gene+1616];
	fma.rn.f32 	%f354, %f350, %f176, %f349;
	ld.shared.v4.f32 	{%f355, %f356, %f357, %f358}, [gene+1632];
	fma.rn.f32 	%f359, %f355, %f188, %f354;
	ld.shared.v4.f32 	{%f360, %f361, %f362, %f363}, [gene+1648];
	fma.rn.f32 	%f364, %f360, %f200, %f359;
	ld.shared.v4.f32 	{%f365, %f366, %f367, %f368}, [gene+1664];
	fma.rn.f32 	%f369, %f365, %f212, %f364;
	ld.shared.v4.f32 	{%f370, %f371, %f372, %f373}, [gene+1680];
	fma.rn.f32 	%f374, %f370, %f224, %f369;
	ld.shared.v4.f32 	{%f375, %f376, %f377, %f378}, [gene+1696];
	fma.rn.f32 	%f379, %f375, %f236, %f374;
	ld.shared.v4.f32 	{%f380, %f381, %f382, %f383}, [gene+1712];
	fma.rn.f32 	%f384, %f380, %f248, %f379;
	ld.shared.v4.f32 	{%f385, %f386, %f387, %f388}, [gene+1728];
	fma.rn.f32 	%f389, %f385, %f260, %f384;
	ld.shared.v4.f32 	{%f390, %f391, %f392, %f393}, [gene+1744];
	fma.rn.f32 	%f394, %f390, %f272, %f389;
	ld.shared.v4.f32 	{%f395, %f396, %f397, %f398}, [gene+1760];
	fma.rn.f32 	%f399, %f395, %f284, %f394;
	ld.shared.v4.f32 	{%f400, %f401, %f402, %f403}, [gene+1776];
	fma.rn.f32 	%f404, %f400, %f296, %f399;
	ld.shared.v4.f32 	{%f405, %f406, %f407, %f408}, [gene+1792];
	fma.rn.f32 	%f409, %f405, %f308, %f404;
	ld.shared.v4.f32 	{%f410, %f411, %f412, %f413}, [gene+1808];
	fma.rn.f32 	%f414, %f410, %f320, %f409;
	ld.shared.v4.f32 	{%f415, %f416, %f417, %f418}, [gene+1824];
	fma.rn.f32 	%f419, %f415, %f332, %f414;
	ld.shared.v4.f32 	{%f420, %f421, %f422, %f423}, [gene+1840];
	fma.rn.f32 	%f424, %f420, %f344, %f419;
	ld.shared.v4.f32 	{%f425, %f426, %f427, %f428}, [gene+1856];
	add.f32 	%f429, %f425, %f424;
	fma.rn.f32 	%f430, %f346, %f164, 0f00000000;
	fma.rn.f32 	%f431, %f351, %f176, %f430;
	fma.rn.f32 	%f432, %f356, %f188, %f431;
	fma.rn.f32 	%f433, %f361, %f200, %f432;
	fma.rn.f32 	%f434, %f366, %f212, %f433;
	fma.rn.f32 	%f435, %f371, %f224, %f434;
	fma.rn.f32 	%f436, %f376, %f236, %f435;
	fma.rn.f32 	%f437, %f381, %f248, %f436;
	fma.rn.f32 	%f438, %f386, %f260, %f437;
	fma.rn.f32 	%f439, %f391, %f272, %f438;
	fma.rn.f32 	%f440, %f396, %f284, %f439;
	fma.rn.f32 	%f441, %f401, %f296, %f440;
	fma.rn.f32 	%f442, %f406, %f308, %f441;
	fma.rn.f32 	%f443, %f411, %f320, %f442;
	fma.rn.f32 	%f444, %f416, %f332, %f443;
	fma.rn.f32 	%f445, %f421, %f344, %f444;
	add.f32 	%f446, %f426, %f445;
	fma.rn.f32 	%f447, %f347, %f164, 0f00000000;
	fma.rn.f32 	%f448, %f352, %f176, %f447;
	fma.rn.f32 	%f449, %f357, %f188, %f448;
	fma.rn.f32 	%f450, %f362, %f200, %f449;
	fma.rn.f32 	%f451, %f367, %f212, %f450;
	fma.rn.f32 	%f452, %f372, %f224, %f451;
	fma.rn.f32 	%f453, %f377, %f236, %f452;
	fma.rn.f32 	%f454, %f382, %f248, %f453;
	fma.rn.f32 	%f455, %f387, %f260, %f454;
	fma.rn.f32 	%f456, %f392, %f272, %f455;
	fma.rn.f32 	%f457, %f397, %f284, %f456;
	fma.rn.f32 	%f458, %f402, %f296, %f457;
	fma.rn.f32 	%f459, %f407, %f308, %f458;
	fma.rn.f32 	%f460, %f412, %f320, %f459;
	fma.rn.f32 	%f461, %f417, %f332, %f460;
	fma.rn.f32 	%f462, %f422, %f344, %f461;
	add.f32 	%f463, %f427, %f462;
	fma.rn.f32 	%f464, %f348, %f164, 0f00000000;
	fma.rn.f32 	%f465, %f353, %f176, %f464;
	fma.rn.f32 	%f466, %f358, %f188, %f465;
	fma.rn.f32 	%f467, %f363, %f200, %f466;
	fma.rn.f32 	%f468, %f368, %f212, %f467;
	fma.rn.f32 	%f469, %f373, %f224, %f468;
	fma.rn.f32 	%f470, %f378, %f236, %f469;
	fma.rn.f32 	%f471, %f383, %f248, %f470;
	fma.rn.f32 	%f472, %f388, %f260, %f471;
	fma.rn.f32 	%f473, %f393, %f272, %f472;
	fma.rn.f32 	%f474, %f398, %f284, %f473;
	fma.rn.f32 	%f475, %f403, %f296, %f474;
	fma.rn.f32 	%f476, %f408, %f308, %f475;
	fma.rn.f32 	%f477, %f413, %f320, %f476;
	fma.rn.f32 	%f478, %f418, %f332, %f477;
	fma.rn.f32 	%f479, %f423, %f344, %f478;
	add.f32 	%f480, %f428, %f479;
	fma.rn.f32 	%f481, %f429, 0fBBBB989D, 0f3F000000;
	cvt.sat.f32.f32 	%f482, %f481;
	fma.rm.f32 	%f483, %f482, %f155, %f154;
	add.f32 	%f484, %f483, 0fCB40007F;
	neg.f32 	%f485, %f484;
	fma.rn.f32 	%f486, %f429, 0fBFB8AA3B, %f485;
	fma.rn.f32 	%f487, %f429, 0fB2A57060, %f486;
	mov.b32 	%r451, %f483;
	shl.b32 	%r452, %r451, 23;
	mov.b32 	%f488, %r452;
	ex2.approx.ftz.f32 	%f489, %f487;
	mul.f32 	%f490, %f489, %f488;
	cvt.f64.f32 	%fd49, %f490;
	add.f64 	%fd50, %fd49, 0d3FF0000000000000;
	rcp.rn.f64 	%fd51, %fd50;
	cvt.rn.f32.f64 	%f491, %fd51;
	st.shared.f32 	[_ZZ8evaluatePfPiS0_iE7output2], %f491;
	fma.rn.f32 	%f492, %f446, 0fBBBB989D, 0f3F000000;
	cvt.sat.f32.f32 	%f493, %f492;
	fma.rm.f32 	%f494, %f493, %f155, %f154;
	add.f32 	%f495, %f494, 0fCB40007F;
	neg.f32 	%f496, %f495;
	fma.rn.f32 	%f497, %f446, 0fBFB8AA3B, %f496;
	fma.rn.f32 	%f498, %f446, 0fB2A57060, %f497;
	mov.b32 	%r453, %f494;
	shl.b32 	%r454, %r453, 23;
	mov.b32 	%f499, %r454;
	ex2.approx.ftz.f32 	%f500, %f498;
	mul.f32 	%f501, %f500, %f499;
	cvt.f64.f32 	%fd52, %f501;
	add.f64 	%fd53, %fd52, 0d3FF0000000000000;
	rcp.rn.f64 	%fd54, %fd53;
	cvt.rn.f32.f64 	%f502, %fd54;
	st.shared.f32 	[_ZZ8evaluatePfPiS0_iE7output2+4], %f502;
	fma.rn.f32 	%f503, %f463, 0fBBBB989D, 0f3F000000;
	cvt.sat.f32.f32 	%f504, %f503;
	fma.rm.f32 	%f505, %f504, %f155, %f154;
	add.f32 	%f506, %f505, 0fCB40007F;
	neg.f32 	%f507, %f506;
	fma.rn.f32 	%f508, %f463, 0fBFB8AA3B, %f507;
	fma.rn.f32 	%f509, %f463, 0fB2A57060, %f508;
	mov.b32 	%r455, %f505;
	shl.b32 	%r456, %r455, 23;
	mov.b32 	%f510, %r456;
	ex2.approx.ftz.f32 	%f511, %f509;
	mul.f32 	%f512, %f511, %f510;
	cvt.f64.f32 	%fd55, %f512;
	add.f64 	%fd56, %fd55, 0d3FF0000000000000;
	rcp.rn.f64 	%fd57, %fd56;
	cvt.rn.f32.f64 	%f513, %fd57;
	st.shared.f32 	[_ZZ8evaluatePfPiS0_iE7output2+8], %f513;
	fma.rn.f32 	%f514, %f480, 0fBBBB989D, 0f3F000000;
	cvt.sat.f32.f32 	%f515, %f514;
	fma.rm.f32 	%f516, %f515, %f155, %f154;
	add.f32 	%f517, %f516, 0fCB40007F;
	neg.f32 	%f518, %f517;
	fma.rn.f32 	%f519, %f480, 0fBFB8AA3B, %f518;
	fma.rn.f32 	%f520, %f480, 0fB2A57060, %f519;
	mov.b32 	%r457, %f516;
	shl.b32 	%r458, %r457, 23;
	mov.b32 	%f521, %r458;
	ex2.approx.ftz.f32 	%f522, %f520;
	mul.f32 	%f523, %f522, %f521;
	cvt.f64.f32 	%fd58, %f523;
	add.f64 	%fd59, %fd58, 0d3FF0000000000000;
	rcp.rn.f64 	%fd60, %fd59;
	cvt.rn.f32.f64 	%f524, %fd60;
	st.shared.f32 	[_ZZ8evaluatePfPiS0_iE7output2+12], %f524;
	ld.shared.f32 	%f525, [_ZZ8evaluatePfPiS0_iE7output2+16];
	fma.rn.f32 	%f526, %f525, 0fBBBB989D, 0f3F000000;
	cvt.sat.f32.f32 	%f527, %f526;
	fma.rm.f32 	%f528, %f527, %f155, %f154;
	add.f32 	%f529, %f528, 0fCB40007F;
	neg.f32 	%f530, %f529;
	fma.rn.f32 	%f531, %f525, 0fBFB8AA3B, %f530;
	fma.rn.f32 	%f532, %f525, 0fB2A57060, %f531;
	mov.b32 	%r459, %f528;
	shl.b32 	%r460, %r459, 23;
	mov.b32 	%f533, %r460;
	ex2.approx.ftz.f32 	%f534, %f532;
	mul.f32 	%f535, %f534, %f533;
	cvt.f64.f32 	%fd61, %f535;
	add.f64 	%fd62, %fd61, 0d3FF0000000000000;
	rcp.rn.f64 	%fd63, %fd62;
	cvt.rn.f32.f64 	%f536, %fd63;
	st.shared.f32 	[_ZZ8evaluatePfPiS0_iE7output2+16], %f536;
	ld.shared.f32 	%f537, [_ZZ8evaluatePfPiS0_iE7output2+20];
	fma.rn.f32 	%f538, %f537, 0fBBBB989D, 0f3F000000;
	cvt.sat.f32.f32 	%f539, %f538;
	fma.rm.f32 	%f540, %f539, %f155, %f154;
	add.f32 	%f541, %f540, 0fCB40007F;
	neg.f32 	%f542, %f541;
	fma.rn.f32 	%f543, %f537, 0fBFB8AA3B, %f542;
	fma.rn.f32 	%f544, %f537, 0fB2A57060, %f543;
	mov.b32 	%r461, %f540;
	shl.b32 	%r462, %r461, 23;
	mov.b32 	%f545, %r462;
	ex2.approx.ftz.f32 	%f546, %f544;
	mul.f32 	%f547, %f546, %f545;
	cvt.f64.f32 	%fd64, %f547;
	add.f64 	%fd65, %fd64, 0d3FF0000000000000;
	rcp.rn.f64 	%fd66, %fd65;
	cvt.rn.f32.f64 	%f548, %fd66;
	st.shared.f32 	[_ZZ8evaluatePfPiS0_iE7output2+20], %f548;
	ld.shared.f32 	%f549, [_ZZ8evaluatePfPiS0_iE7output2+24];
	fma.rn.f32 	%f550, %f549, 0fBBBB989D, 0f3F000000;
	cvt.sat.f32.f32 	%f551, %f550;
	fma.rm.f32 	%f552, %f551, %f155, %f154;
	add.f32 	%f553, %f552, 0fCB40007F;
	neg.f32 	%f554, %f553;
	fma.rn.f32 	%f555, %f549, 0fBFB8AA3B, %f554;
	fma.rn.f32 	%f556, %f549, 0fB2A57060, %f555;
	mov.b32 	%r463, %f552;
	shl.b32 	%r464, %r463, 23;
	mov.b32 	%f557, %r464;
	ex2.approx.ftz.f32 	%f558, %f556;
	mul.f32 	%f559, %f558, %f557;
	cvt.f64.f32 	%fd67, %f559;
	add.f64 	%fd68, %fd67, 0d3FF0000000000000;
	rcp.rn.f64 	%fd69, %fd68;
	cvt.rn.f32.f64 	%f560, %fd69;
	st.shared.f32 	[_ZZ8evaluatePfPiS0_iE7output2+24], %f560;
	ld.shared.f32 	%f561, [_ZZ8evaluatePfPiS0_iE7output2+28];
	fma.rn.f32 	%f562, %f561, 0fBBBB989D, 0f3F000000;
	cvt.sat.f32.f32 	%f563, %f562;
	fma.rm.f32 	%f564, %f563, %f155, %f154;
	add.f32 	%f565, %f564, 0fCB40007F;
	neg.f32 	%f566, %f565;
	fma.rn.f32 	%f567, %f561, 0fBFB8AA3B, %f566;
	fma.rn.f32 	%f568, %f561, 0fB2A57060, %f567;
	mov.b32 	%r465, %f564;
	shl.b32 	%r466, %r465, 23;
	mov.b32 	%f569, %r466;
	ex2.approx.ftz.f32 	%f570, %f568;
	mul.f32 	%f571, %f570, %f569;
	cvt.f64.f32 	%fd70, %f571;
	add.f64 	%fd71, %fd70, 0d3FF0000000000000;
	rcp.rn.f64 	%fd72, %fd71;
	cvt.rn.f32.f64 	%f572, %fd72;
	st.shared.f32 	[_ZZ8evaluatePfPiS0_iE7output2+28], %f572;
	ld.shared.f32 	%f573, [_ZZ8evaluatePfPiS0_iE7output2+32];
	fma.rn.f32 	%f574, %f573, 0fBBBB989D, 0f3F000000;
	cvt.sat.f32.f32 	%f575, %f574;
	fma.rm.f32 	%f576, %f575, %f155, %f154;
	add.f32 	%f577, %f576, 0fCB40007F;
	neg.f32 	%f578, %f577;
	fma.rn.f32 	%f579, %f573, 0fBFB8AA3B, %f578;
	fma.rn.f32 	%f580, %f573, 0fB2A57060, %f579;
	mov.b32 	%r467, %f576;
	shl.b32 	%r468, %r467, 23;
	mov.b32 	%f581, %r468;
	ex2.approx.ftz.f32 	%f582, %f580;
	mul.f32 	%f583, %f582, %f581;
	cvt.f64.f32 	%fd73, %f583;
	add.f64 	%fd74, %fd73, 0d3FF0000000000000;
	rcp.rn.f64 	%fd75, %fd74;
	cvt.rn.f32.f64 	%f584, %fd75;
	st.shared.f32 	[_ZZ8evaluatePfPiS0_iE7output2+32], %f584;
	ld.shared.f32 	%f585, [_ZZ8evaluatePfPiS0_iE7output2+36];
	fma.rn.f32 	%f586, %f585, 0fBBBB989D, 0f3F000000;
	cvt.sat.f32.f32 	%f587, %f586;
	fma.rm.f32 	%f588, %f587, %f155, %f154;
	add.f32 	%f589, %f588, 0fCB40007F;
	neg.f32 	%f590, %f589;
	fma.rn.f32 	%f591, %f585, 0fBFB8AA3B, %f590;
	fma.rn.f32 	%f592, %f585, 0fB2A57060, %f591;
	mov.b32 	%r469, %f588;
	shl.b32 	%r470, %r469, 23;
	mov.b32 	%f593, %r470;
	ex2.approx.ftz.f32 	%f594, %f592;
	mul.f32 	%f595, %f594, %f593;
	cvt.f64.f32 	%fd76, %f595;
	add.f64 	%fd77, %fd76, 0d3FF0000000000000;
	rcp.rn.f64 	%fd78, %fd77;
	cvt.rn.f32.f64 	%f596, %fd78;
	st.shared.f32 	[_ZZ8evaluatePfPiS0_iE7output2+36], %f596;
	ld.shared.f32 	%f597, [_ZZ8evaluatePfPiS0_iE7output2+40];
	fma.rn.f32 	%f598, %f597, 0fBBBB989D, 0f3F000000;
	cvt.sat.f32.f32 	%f599, %f598;
	fma.rm.f32 	%f600, %f599, %f155, %f154;
	add.f32 	%f601, %f600, 0fCB40007F;
	neg.f32 	%f602, %f601;
	fma.rn.f32 	%f603, %f597, 0fBFB8AA3B, %f602;
	fma.rn.f32 	%f604, %f597, 0fB2A57060, %f603;
	mov.b32 	%r471, %f600;
	shl.b32 	%r472, %r471, 23;
	mov.b32 	%f605, %r472;
	ex2.approx.ftz.f32 	%f606, %f604;
	mul.f32 	%f607, %f606, %f605;
	cvt.f64.f32 	%fd79, %f607;
	add.f64 	%fd80, %fd79, 0d3FF0000000000000;
	rcp.rn.f64 	%fd81, %fd80;
	cvt.rn.f32.f64 	%f608, %fd81;
	st.shared.f32 	[_ZZ8evaluatePfPiS0_iE7output2+40], %f608;
	ld.shared.f32 	%f609, [_ZZ8evaluatePfPiS0_iE7output2+44];
	fma.rn.f32 	%f610, %f609, 0fBBBB989D, 0f3F000000;
	cvt.sat.f32.f32 	%f611, %f610;
	fma.rm.f32 	%f612, %f611, %f155, %f154;
	add.f32 	%f613, %f612, 0fCB40007F;
	neg.f32 	%f614, %f613;
	fma.rn.f32 	%f615, %f609, 0fBFB8AA3B, %f614;
	fma.rn.f32 	%f616, %f609, 0fB2A57060, %f615;
	mov.b32 	%r473, %f612;
	shl.b32 	%r474, %r473, 23;
	mov.b32 	%f617, %r474;
	ex2.approx.ftz.f32 	%f618, %f616;
	mul.f32 	%f619, %f618, %f617;
	cvt.f64.f32 	%fd82, %f619;
	add.f64 	%fd83, %fd82, 0d3FF0000000000000;
	rcp.rn.f64 	%fd84, %fd83;
	cvt.rn.f32.f64 	%f620, %fd84;
	st.shared.f32 	[_ZZ8evaluatePfPiS0_iE7output2+44], %f620;
	ld.shared.f32 	%f621, [_ZZ8evaluatePfPiS0_iE7output2+48];
	fma.rn.f32 	%f622, %f621, 0fBBBB989D, 0f3F000000;
	cvt.sat.f32.f32 	%f623, %f622;
	fma.rm.f32 	%f624, %f623, %f155, %f154;
	add.f32 	%f625, %f624, 0fCB40007F;
	neg.f32 	%f626, %f625;
	fma.rn.f32 	%f627, %f621, 0fBFB8AA3B, %f626;
	fma.rn.f32 	%f628, %f621, 0fB2A57060, %f627;
	mov.b32 	%r475, %f624;
	shl.b32 	%r476, %r475, 23;
	mov.b32 	%f629, %r476;
	ex2.approx.ftz.f32 	%f630, %f628;
	mul.f32 	%f631, %f630, %f629;
	cvt.f64.f32 	%fd85, %f631;
	add.f64 	%fd86, %fd85, 0d3FF0000000000000;
	rcp.rn.f64 	%fd87, %fd86;
	cvt.rn.f32.f64 	%f632, %fd87;
	st.shared.f32 	[_ZZ8evaluatePfPiS0_iE7output2+48], %f632;
	ld.shared.f32 	%f633, [_ZZ8evaluatePfPiS0_iE7output2+52];
	fma.rn.f32 	%f634, %f633, 0fBBBB989D, 0f3F000000;
	cvt.sat.f32.f32 	%f635, %f634;
	fma.rm.f32 	%f636, %f635, %f155, %f154;
	add.f32 	%f637, %f636, 0fCB40007F;
	neg.f32 	%f638, %f637;
	fma.rn.f32 	%f639, %f633, 0fBFB8AA3B, %f638;
	fma.rn.f32 	%f640, %f633, 0fB2A57060, %f639;
	mov.b32 	%r477, %f636;
	shl.b32 	%r478, %r477, 23;
	mov.b32 	%f641, %r478;
	ex2.approx.ftz.f32 	%f642, %f640;
	mul.f32 	%f643, %f642, %f641;
	cvt.f64.f32 	%fd88, %f643;
	add.f64 	%fd89, %fd88, 0d3FF0000000000000;
	rcp.rn.f64 	%fd90, %fd89;
	cvt.rn.f32.f64 	%f644, %fd90;
	st.shared.f32 	[_ZZ8evaluatePfPiS0_iE7output2+52], %f644;
	ld.shared.f32 	%f645, [_ZZ8evaluatePfPiS0_iE7output2+56];
	fma.rn.f32 	%f646, %f645, 0fBBBB989D, 0f3F000000;
	cvt.sat.f32.f32 	%f647, %f646;
	fma.rm.f32 	%f648, %f647, %f155, %f154;
	add.f32 	%f649, %f648, 0fCB40007F;
	neg.f32 	%f650, %f649;
	fma.rn.f32 	%f651, %f645, 0fBFB8AA3B, %f650;
	fma.rn.f32 	%f652, %f645, 0fB2A57060, %f651;
	mov.b32 	%r479, %f648;
	shl.b32 	%r480, %r479, 23;
	mov.b32 	%f653, %r480;
	ex2.approx.ftz.f32 	%f654, %f652;
	mul.f32 	%f655, %f654, %f653;
	cvt.f64.f32 	%fd91, %f655;
	add.f64 	%fd92, %fd91, 0d3FF0000000000000;
	rcp.rn.f64 	%fd93, %fd92;
	cvt.rn.f32.f64 	%f656, %fd93;
	st.shared.f32 	[_ZZ8evaluatePfPiS0_iE7output2+56], %f656;
	ld.shared.f32 	%f657, [_ZZ8evaluatePfPiS0_iE7output2+60];
	fma.rn.f32 	%f658, %f657, 0fBBBB989D, 0f3F000000;
	cvt.sat.f32.f32 	%f659, %f658;
	fma.rm.f32 	%f660, %f659, %f155, %f154;
	add.f32 	%f661, %f660, 0fCB40007F;
	neg.f32 	%f662, %f661;
	fma.rn.f32 	%f663, %f657, 0fBFB8AA3B, %f662;
	fma.rn.f32 	%f664, %f657, 0fB2A57060, %f663;
	mov.b32 	%r481, %f660;
	shl.b32 	%r482, %r481, 23;
	mov.b32 	%f665, %r482;
	ex2.approx.ftz.f32 	%f666, %f664;
	mul.f32 	%f667, %f666, %f665;
	cvt.f64.f32 	%fd94, %f667;
	add.f64 	%fd95, %fd94, 0d3FF0000000000000;
	rcp.rn.f64 	%fd96, %fd95;
	cvt.rn.f32.f64 	%f668, %fd96;
	st.shared.f32 	[_ZZ8evaluatePfPiS0_iE7output2+60], %f668;
	setp.gt.f32 	%p155, %f502, %f491;
	selp.u32 	%r483, 1, 0, %p155;
	selp.f32 	%f669, %f502, %f491, %p155;
	setp.lt.f32 	%p156, %f669, %f513;
	selp.b32 	%r484, 2, %r483, %p156;
	selp.f32 	%f670, %f513, %f669, %p156;
	setp.lt.f32 	%p157, %f670, %f524;
	selp.b32 	%r418, 3, %r484, %p157;
	setp.gt.s32 	%p158, %r418, 1;
	@%p158 bra 	$L__BB1_169;
	setp.eq.s32 	%p160, %r418, 0;
	@%p160 bra 	$L__BB1_158;
	setp.gt.s32 	%p166, %r602, 2;
	@%p166 bra 	$L__BB1_144;
	setp.eq.s32 	%p169, %r602, 1;
	@%p169 bra 	$L__BB1_147;
	setp.eq.s32 	%p170, %r602, 2;
	@%p170 bra 	$L__BB1_143;
	bra.uni 	$L__BB1_158;
$L__BB1_143:
	mov.b32 	%r602, 3;
	st.shared.u32 	[_ZZ8evaluatePfPiS0_iE12snake_motion], %r602;
	mov.b32 	%r601, 1;
	st.shared.u32 	[_ZZ8evaluatePfPiS0_iE3dir_$_0], %r601;
	mov.b32 	%r600, 0;
	st.shared.u32 	[_ZZ8evaluatePfPiS0_iE3dir_$_1], %r600;
	bra.uni 	$L__BB1_158;
$L__BB1_144:
	setp.eq.s32 	%p167, %r602, 3;
	@%p167 bra 	$L__BB1_148;
	setp.eq.s32 	%p168, %r602, 4;
	@%p168 bra 	$L__BB1_146;
	bra.uni 	$L__BB1_158;
$L__BB1_146:
	mov.b32 	%r602, 2;
	st.shared.u32 	[_ZZ8evaluatePfPiS0_iE12snake_motion], %r602;
	mov.b32 	%r601, 0;
	st.shared.u32 	[_ZZ8evaluatePfPiS0_iE3dir_$_0], %r601;
	mov.b32 	%r600, 1;
	st.shared.u32 	[_ZZ8evaluatePfPiS0_iE3dir_$_1], %r600;
	bra.uni 	$L__BB1_158;
$L__BB1_147:
	mov.b32 	%r602, 4;
	st.shared.u32 	[_ZZ8evaluatePfPiS0_iE12snake_motion], %r602;
	mov.b32 	%r601, -1;
	st.shared.u32 	[_ZZ8evaluatePfPiS0_iE3dir_$_0], %r601;
	mov.b32 	%r600, 0;
	st.shared.u32 	[_ZZ8evaluatePfPiS0_iE3dir_$_1], %r600;
	bra.uni 	$L__BB1_158;
$L__BB1_148:
	mov.b32 	%r602, 1;
	st.shared.u32 	[_ZZ8evaluatePfPiS0_iE12snake_motion], %r602;
	mov.b32 	%r601, 0;
	st.shared.u32 	[_ZZ8evaluatePfPiS0_iE3dir_$_0], %r601;
	mov.b32 	%r600, -1;
	st.shared.u32 	[_ZZ8evaluatePfPiS0_iE3dir_$_1], %r600;
	bra.uni 	$L__BB1_158;
$L__BB1_149:
	setp.gt.s32 	%p161, %r602, 2;
	@%p161 bra 	$L__BB1_153;
	setp.eq.s32 	%p164, %r602, 1;
	@%p164 bra 	$L__BB1_156;
	setp.eq.s32 	%p165, %r602, 2;
	@%p165 bra 	$L__BB1_152;
	bra.uni 	$L__BB1_158;
$L__BB1_152:
	mov.b32 	%r602, 4;
	st.shared.u32 	[_ZZ8evaluatePfPiS0_iE12snake_motion], %r602;
	mov.b32 	%r601, -1;
	st.shared.u32 	[_ZZ8evaluatePfPiS0_iE3dir_$_0], %r601;
	mov.b32 	%r600, 0;
	st.shared.u32 	[_ZZ8evaluatePfPiS0_iE3dir_$_1], %r600;
	bra.uni 	$L__BB1_158;
$L__BB1_153:
	setp.eq.s32 	%p162, %r602, 3;
	@%p162 bra 	$L__BB1_157;
	setp.eq.s32 	%p163, %r602, 4;
	@%p163 bra 	$L__BB1_155;
	bra.uni 	$L__BB1_158;
$L__BB1_155:
	mov.b32 	%r602, 1;
	st.shared.u32 	[_ZZ8evaluatePfPiS0_iE12snake_motion], %r602;
	mov.b32 	%r601, 0;
	st.shared.u32 	[_ZZ8evaluatePfPiS0_iE3dir_$_0], %r601;
	mov.b32 	%r600, -1;
	st.shared.u32 	[_ZZ8evaluatePfPiS0_iE3dir_$_1], %r600;
	bra.uni 	$L__BB1_158;
$L__BB1_156:
	mov.b32 	%r602, 3;
	st.shared.u32 	[_ZZ8evaluatePfPiS0_iE12snake_motion], %r602;
	mov.b32 	%r601, 1;
	st.shared.u32 	[_ZZ8evaluatePfPiS0_iE3dir_$_0], %r601;
	mov.b32 	%r600, 0;
	st.shared.u32 	[_ZZ8evaluatePfPiS0_iE3dir_$_1], %r600;
	bra.uni 	$L__BB1_158;
$L__BB1_157:
	mov.b32 	%r602, 2;
	st.shared.u32 	[_ZZ8evaluatePfPiS0_iE12snake_motion], %r602;
	mov.b32 	%r601, 0;
	st.shared.u32 	[_ZZ8evaluatePfPiS0_iE3dir_$_0], %r601;
	mov.b32 	%r600, 1;
	st.shared.u32 	[_ZZ8evaluatePfPiS0_iE3dir_$_1], %r600;
$L__BB1_158:
	add.s32 	%r614, %r601, %r614;
	add.s32 	%r613, %r600, %r613;
	shl.b32 	%r509, %r585, 3;
	mov.u32 	%r510, _ZZ8evaluatePfPiS0_iE5snake;
	add.s32 	%r511, %r510, %r509;
	st.shared.u32 	[%r511], %r614;
	st.shared.u32 	[%r511+4], %r613;
	add.s32 	%r512, %r585, 129;
	shr.s32 	%r513, %r512, 31;
	shr.u32 	%r514, %r513, 25;
	add.s32 	%r515, %r512, %r514;
	and.b32  	%r516, %r515, -128;
	sub.s32 	%r585, %r512, %r516;
	st.shared.u32 	[_ZZ8evaluatePfPiS0_iE2en], %r585;
	setp.eq.s32 	%p171, %r614, %r557;
	setp.eq.s32 	%p172, %r613, %r556;
	and.pred  	%p173, %p171, %p172;
	@%p173 bra 	$L__BB1_160;
	add.s32 	%r517, %r586, 129;
	shr.s32 	%r518, %r517, 31;
	shr.u32 	%r519, %r518, 25;
	add.s32 	%r520, %r517, %r519;
	and.b32  	%r521, %r520, -128;
	sub.s32 	%r586, %r517, %r521;
	st.shared.u32 	[_ZZ8evaluatePfPiS0_iE2st], %r586;
	mov.b16 	%rs7, 0;
	bra.uni 	$L__BB1_161;
$L__BB1_160:
	add.s32 	%r611, %r611, 1;
	st.shared.u32 	[_ZZ8evaluatePfPiS0_iE5score], %r611;
	add.s32 	%r546, %r546, 160;
	st.shared.u32 	[_ZZ8evaluatePfPiS0_iE5loops], %r546;
	mov.b16 	%rs7, 1;
$L__BB1_161:
	max.u32 	%r522, %r614, %r613;
	setp.gt.u32 	%p174, %r522, 79;
	@%p174 bra 	$L__BB1_170;
	sub.s32 	%r523, %r585, %r586;
	add.s32 	%r524, %r523, 128;
	shr.s32 	%r525, %r524, 31;
	shr.u32 	%r526, %r525, 25;
	add.s32 	%r527, %r524, %r526;
	and.b32  	%r528, %r527, -128;
	sub.s32 	%r612, %r524, %r528;
	setp.lt.s32 	%p175, %r612, 1;
	@%p175 bra 	$L__BB1_167;
	add.s32 	%r159, %r612, -1;
	mov.b32 	%r608, 0;
$L__BB1_164:
	shl.b32 	%r530, %r586, 3;
	add.s32 	%r532, %r510, %r530;
	ld.shared.u32 	%r533, [%r532];
	ld.shared.u32 	%r534, [%r532+4];
	add.s32 	%r535, %r586, 129;
	shr.s32 	%r536, %r535, 31;
	shr.u32 	%r537, %r536, 25;
	add.s32 	%r538, %r535, %r537;
	and.b32  	%r539, %r538, -128;
	sub.s32 	%r586, %r535, %r539;
	setp.lt.s32 	%p176, %r608, %r159;
	setp.eq.s32 	%p177, %r533, %r614;
	setp.eq.s32 	%p178, %r534, %r613;
	and.pred  	%p179, %p177, %p178;
	and.pred  	%p180, %p179, %p176;
	@%p180 bra 	$L__BB1_168;
	shl.b32 	%r540, %r585, 3;
	add.s32 	%r542, %r510, %r540;
	st.shared.u32 	[%r542], %r533;
	st.shared.u32 	[%r542+4], %r534;
	add.s32 	%r543, %r585, 1;
	and.b32  	%r585, %r543, 127;
	st.shared.u32 	[_ZZ8evaluatePfPiS0_iE2en], %r585;
	add.s32 	%r608, %r608, 1;
	setp.ne.s32 	%p181, %r608, %r612;
	@%p181 bra 	$L__BB1_164;
	st.shared.u32 	[_ZZ8evaluatePfPiS0_iE2st], %r586;
$L__BB1_167:
	setp.ne.s32 	%p182, %r546, 0;
	add.s32 	%r546, %r546, -1;
	st.shared.u32 	[_ZZ8evaluatePfPiS0_iE5loops], %r546;
	setp.lt.s32 	%p183, %r558, 256;
	and.pred  	%p184, %p182, %p183;
	@%p184 bra 	$L__BB1_9;
	bra.uni 	$L__BB1_170;
$L__BB1_168:
	st.shared.u32 	[_ZZ8evaluatePfPiS0_iE4head_$_0], %r614;
	st.shared.u32 	[_ZZ8evaluatePfPiS0_iE4head_$_1], %r613;
	st.shared.u32 	[_ZZ8evaluatePfPiS0_iE10snake_size], %r612;
	st.shared.u32 	[_ZZ8evaluatePfPiS0_iE2st], %r586;
	bra.uni 	$L__BB1_171;
$L__BB1_169:
	setp.eq.s32 	%p159, %r418, 2;
	@%p159 bra 	$L__BB1_149;
$L__BB1_170:
	st.shared.u32 	[_ZZ8evaluatePfPiS0_iE4head_$_0], %r614;
	st.shared.u32 	[_ZZ8evaluatePfPiS0_iE4head_$_1], %r613;
	st.shared.u32 	[_ZZ8evaluatePfPiS0_iE10snake_size], %r612;
$L__BB1_171:
	ld.param.u64 	%rd14, [_Z8evaluatePfPiS0_i_param_2];
	mov.u32 	%r544, %ctaid.x;
	cvta.to.global.u64 	%rd10, %rd14;
	mul.wide.u32 	%rd11, %r544, 4;
	add.s64 	%rd12, %rd10, %rd11;
	st.global.u32 	[%rd12], %r611;
$L__BB1_172:
	ret;

}
	// .globl	_Z9crossoverPjS_Pfi
.visible .entry _Z9crossoverPjS_Pfi(
	.param .u64 .ptr .align 1 _Z9crossoverPjS_Pfi_param_0,
	.param .u64 .ptr .align 1 _Z9crossoverPjS_Pfi_param_1,
	.param .u64 .ptr .align 1 _Z9crossoverPjS_Pfi_param_2,
	.param .u32 _Z9crossoverPjS_Pfi_param_3
)
{
	.reg .pred 	%p<2>;
	.reg .b32 	%r<13>;
	.reg .b32 	%f<2>;
	.reg .b64 	%rd<18>;

	ld.param.u64 	%rd1, [_Z9crossoverPjS_Pfi_param_0];
	ld.param.u64 	%rd2, [_Z9crossoverPjS_Pfi_param_1];
	ld.param.u64 	%rd3, [_Z9crossoverPjS_Pfi_param_2];
	ld.param.u32 	%r1, [_Z9crossoverPjS_Pfi_param_3];
	cvta.to.global.u64 	%rd4, %rd2;
	mov.u32 	%r2, %ctaid.x;
	mov.u32 	%r3, %tid.x;
	cvt.u64.u32 	%rd5, %r2;
	mul.wide.u32 	%rd6, %r2, 4;
	add.s64 	%rd7, %rd4, %rd6;
	ld.global.u32 	%r4, [%rd7];
	mov.u32 	%r5, %ntid.x;
	rem.u32 	%r6, %r4, %r5;
	setp.gt.u32 	%p1, %r3, %r6;
	add.s32 	%r7, %r5, %r2;
	cvt.u64.u32 	%rd8, %r7;
	selp.b64 	%rd9, %rd8, %rd5, %p1;
	cvta.to.global.u64 	%rd10, %rd1;
	cvta.to.global.u64 	%rd11, %rd3;
	shl.b64 	%rd12, %rd9, 2;
	add.s64 	%rd13, %rd10, %rd12;
	ld.global.u32 	%r8, [%rd13];
	rem.u32 	%r9, %r8, %r1;
	mad.lo.s32 	%r10, %r9, %r5, %r3;
	mul.wide.u32 	%rd14, %r10, 4;
	add.s64 	%rd15, %rd11, %rd14;
	ld.global.f32 	%f1, [%rd15];
	add.s32 	%r11, %r1, %r2;
	mad.lo.s32 	%r12, %r11, %r5, %r3;
	mul.wide.u32 	%rd16, %r12, 4;
	add.s64 	%rd17, %rd11, %rd16;
	st.global.f32 	[%rd17], %f1;
	ret;

}
	// .globl	_Z6mutatePfS_S_f
.visible .entry _Z6mutatePfS_S_f(
	.param .u64 .ptr .align 1 _Z6mutatePfS_S_f_param_0,
	.param .u64 .ptr .align 1 _Z6mutatePfS_S_f_param_1,
	.param .u64 .ptr .align 1 _Z6mutatePfS_S_f_param_2,
	.param .f32 _Z6mutatePfS_S_f_param_3
)
{
	.reg .pred 	%p<2>;
	.reg .b32 	%r<5>;
	.reg .b32 	%f<10>;
	.reg .b64 	%rd<12>;
	.reg .b64 	%fd<5>;

	ld.param.u64 	%rd3, [_Z6mutatePfS_S_f_param_0];
	ld.param.u64 	%rd2, [_Z6mutatePfS_S_f_param_1];
	ld.param.u64 	%rd4, [_Z6mutatePfS_S_f_param_2];
	ld.param.f32 	%f4, [_Z6mutatePfS_S_f_param_3];
	cvta.to.global.u64 	%rd5, %rd3;
	cvta.to.global.u64 	%rd6, %rd4;
	mov.u32 	%r2, %ctaid.x;
	mov.u32 	%r3, %ntid.x;
	mov.u32 	%r4, %tid.x;
	mad.lo.s32 	%r1, %r2, %r3, %r4;
	mul.wide.s32 	%rd7, %r1, 4;
	add.s64 	%rd1, %rd6, %rd7;
	ld.global.f32 	%f9, [%rd1];
	add.s64 	%rd8, %rd5, %rd7;
	ld.global.f32 	%f5, [%rd8];
	setp.geu.f32 	%p1, %f5, %f4;
	@%p1 bra 	$L__BB3_2;
	cvta.to.global.u64 	%rd9, %rd2;
	add.s64 	%rd11, %rd9, %rd7;
	ld.global.f32 	%f6, [%rd11];
	cvt.f64.f32 	%fd1, %f6;
	div.rn.f64 	%fd2, %fd1, 0d4014000000000000;
	cvt.f64.f32 	%fd3, %f9;
	add.f64 	%fd4, %fd2, %fd3;
	cvt.rn.f32.f64 	%f7, %fd4;
	max.f32 	%f8, %f7, 0fBF800000;
	min.f32 	%f9, %f8, 0f3F800000;
$L__BB3_2:
	st.global.f32 	[%rd1], %f9;
	ret;

}
	// .globl	_Z5scalePfff
.visible .entry _Z5scalePfff(
	.param .u64 .ptr .align 1 _Z5scalePfff_param_0,
	.param .f32 _Z5scalePfff_param_1,
	.param .f32 _Z5scalePfff_param_2
)
{
	.reg .b32 	%r<5>;
	.reg .b32 	%f<7>;
	.reg .b64 	%rd<5>;
	.reg .b64 	%fd<7>;

	ld.param.u64 	%rd1, [_Z5scalePfff_param_0];
	ld.param.f32 	%f1, [_Z5scalePfff_param_1];
	ld.param.f32 	%f2, [_Z5scalePfff_param_2];
	cvta.to.global.u64 	%rd2, %rd1;
	mov.u32 	%r1, %ctaid.x;
	mov.u32 	%r2, %ntid.x;
	mov.u32 	%r3, %tid.x;
	mad.lo.s32 	%r4, %r1, %r2, %r3;
	mul.wide.s32 	%rd3, %r4, 4;
	add.s64 	%rd4, %rd2, %rd3;
	ld.global.f32 	%f3, [%rd4];
	cvt.f64.f32 	%fd1, %f3;
	add.f64 	%fd2, %fd1, 0dBFE0000000000000;
	sub.f32 	%f4, %f2, %f1;
	cvt.f64.f32 	%fd3, %f4;
	mul.f64 	%fd4, %fd2, %fd3;
	add.f32 	%f5, %f1, %f2;
	cvt.f64.f32 	%fd5, %f5;
	fma.rn.f64 	%fd6, %fd5, 0d3FE0000000000000, %fd4;
	cvt.rn.f32.f64 	%f6, %fd6;
	st.global.f32 	[%rd4], %f6;
	ret;

}


// ===== COMPILED SASS (sm_100) =====

	.target	sm_100

	.elftype	@"ET_EXEC"


//--------------------- .note.nv.tkinfo           --------------------------
	.section	.note.nv.tkinfo,"",@"SHT_NOTE"
	.sectionflags	@"SHF_NOTE_NV_TKINFO"
	.tkinfo
        /*0018*/ 	.word	0x00000002
        /*0030*/ 	.string	""
        /*0030*/ 	.string	"ptxas"
        /*0030*/ 	.string	"Cuda compilation tools, release 13.0, V13.0.88"
        /*0030*/ 	.string	"Build cuda_13.0.r13.0/compiler.36424714_0"
        /*0030*/ 	.string	"-arch sm_100 -m 64 "



//--------------------- .note.nv.cuinfo           --------------------------
	.section	.note.nv.cuinfo,"",@"SHT_NOTE"
	.sectionflags	@"SHF_NOTE_NV_CUINFO"
        /*0018*/ 	.short	0x0002
        /*001a*/ 	.short	0x0064
        /*001c*/ 	.short	0x0082
	.zero		2


//--------------------- .nv.info                  --------------------------
	.section	.nv.info,"",@"SHT_CUDA_INFO"
	.align	4


	//----- nvinfo : EIATTR_REGCOUNT
	.align		4
        /*0000*/ 	.byte	0x04, 0x2f
        /*0002*/ 	.short	(.L_10 - .L_9)
	.align		4
.L_9:
        /*0004*/ 	.word	index@(_Z10initCurandP17curandStateXORWOW)
        /*0008*/ 	.word	0x0000001f


	//----- nvinfo : EIATTR_FRAME_SIZE
	.align		4
.L_10:
        /*000c*/ 	.byte	0x04, 0x11
        /*000e*/ 	.short	(.L_12 - .L_11)
	.align		4
.L_11:
        /*0010*/ 	.word	index@(_Z10initCurandP17curandStateXORWOW)
        /*0014*/ 	.word	0x00000000


	//----- nvinfo : EIATTR_REGCOUNT
	.align		4
.L_12:
        /*0018*/ 	.byte	0x04, 0x2f
        /*001a*/ 	.short	(.L_14 - .L_13)
	.align		4
.L_13:
        /*001c*/ 	.word	index@(_Z8evaluatePfPiS0_i)
        /*0020*/ 	.word	0x0000002c


	//----- nvinfo : EIATTR_FRAME_SIZE
	.align		4
.L_14:
        /*0024*/ 	.byte	0x04, 0x11
        /*0026*/ 	.short	(.L_16 - .L_15)
	.align		4
.L_15:
        /*0028*/ 	.word	index@($__internal_2_$__cuda_sm3x_div_rn_noftz_f32_slowpath)
        /*002c*/ 	.word	0x00000000


	//----- nvinfo : EIATTR_FRAME_SIZE
	.align		4
.L_16:
        /*0030*/ 	.byte	0x04, 0x11
        /*0032*/ 	.short	(.L_18 - .L_17)
	.align		4
.L_17:
        /*0034*/ 	.word	index@($__internal_1_$__cuda_sm20_dblrcp_rn_slowpath_v3)
        /*0038*/ 	.word	0x00000000


	//----- nvinfo : EIATTR_FRAME_SIZE
	.align		4
.L_18:
        /*003c*/ 	.byte	0x04, 0x11
        /*003e*/ 	.short	(.L_20 - .L_19)
	.align		4
.L_19:
        /*0040*/ 	.word	index@(_Z8evaluatePfPiS0_i)
        /*0044*/ 	.word	0x00000000


	//----- nvinfo : EIATTR_REGCOUNT
	.align		4
.L_20:
        /*0048*/ 	.byte	0x04, 0x2f
        /*004a*/ 	.short	(.L_22 - .L_21)
	.align		4
.L_21:
        /*004c*/ 	.word	index@(_Z9crossoverPjS_Pfi)
        /*0050*/ 	.word	0x0000000c


	//----- nvinfo : EIATTR_FRAME_SIZE
	.align		4
.L_22:
        /*0054*/ 	.byte	0x04, 0x11
        /*0056*/ 	.short	(.L_24 - .L_23)
	.align		4
.L_23:
        /*0058*/ 	.word	index@(_Z9crossoverPjS_Pfi)
        /*005c*/ 	.word	0x00000000


	//----- nvinfo : EIATTR_REGCOUNT
	.align		4
.L_24:
        /*0060*/ 	.byte	0x04, 0x2f
        /*0062*/ 	.short	(.L_26 - .L_25)
	.align		4
.L_25:
        /*0064*/ 	.word	index@(_Z6mutatePfS_S_f)
        /*0068*/ 	.word	0x00000019


	//----- nvinfo : EIATTR_FRAME_SIZE
	.align		4
.L_26:
        /*006c*/ 	.byte	0x04, 0x11
        /*006e*/ 	.short	(.L_28 - .L_27)
	.align		4
.L_27:
        /*0070*/ 	.word	index@($__internal_0_$__cuda_sm20_div_rn_f64_full)
        /*0074*/ 	.word	0x00000000


	//----- nvinfo : EIATTR_FRAME_SIZE
	.align		4
.L_28:
        /*0078*/ 	.byte	0x04, 0x11
        /*007a*/ 	.short	(.L_30 - .L_29)
	.align		4
.L_29:
        /*007c*/ 	.word	index@(_Z6mutatePfS_S_f)
        /*0080*/ 	.word	0x00000000


	//----- nvinfo : EIATTR_REGCOUNT
	.align		4
.L_30:
        /*0084*/ 	.byte	0x04, 0x2f
        /*0086*/ 	.short	(.L_32 - .L_31)
	.align		4
.L_31:
        /*0088*/ 	.word	index@(_Z5scalePfff)
        /*008c*/ 	.word	0x0000000c


	//----- nvinfo : EIATTR_FRAME_SIZE
	.align		4
.L_32:
        /*0090*/ 	.byte	0x04, 0x11
        /*0092*/ 	.short	(.L_34 - .L_33)
	.align		4
.L_33:
        /*0094*/ 	.word	index@(_Z5scalePfff)
        /*0098*/ 	.word	0x00000000


	//----- nvinfo : EIATTR_MIN_STACK_SIZE
	.align		4
.L_34:
        /*009c*/ 	.byte	0x04, 0x12
        /*009e*/ 	.short	(.L_36 - .L_35)
	.align		4
.L_35:
        /*00a0*/ 	.word	index@(_Z5scalePfff)
        /*00a4*/ 	.word	0x00000000


	//----- nvinfo : EIATTR_MIN_STACK_SIZE
	.align		4
.L_36:
        /*00a8*/ 	.byte	0x04, 0x12
        /*00aa*/ 	.short	(.L_38 - .L_37)
	.align		4
.L_37:
        /*00ac*/ 	.word	index@(_Z6mutatePfS_S_f)
        /*00b0*/ 	.word	0x00000000


	//----- nvinfo : EIATTR_MIN_STACK_SIZE
	.align		4
.L_38:
        /*00b4*/ 	.byte	0x04, 0x12
        /*00b6*/ 	.short	(.L_40 - .L_39)
	.align		4
.L_39:
        /*00b8*/ 	.word	index@(_Z9crossoverPjS_Pfi)
        /*00bc*/ 	.word	0x00000000


	//----- nvinfo : EIATTR_MIN_STACK_SIZE
	.align		4
.L_40:
        /*00c0*/ 	.byte	0x04, 0x12
        /*00c2*/ 	.short	(.L_42 - .L_41)
	.align		4
.L_41:
        /*00c4*/ 	.word	index@(_Z8evaluatePfPiS0_i)
        /*00c8*/ 	.word	0x00000000


	//----- nvinfo : EIATTR_MIN_STACK_SIZE
	.align		4
.L_42:
        /*00cc*/ 	.byte	0x04, 0x12
        /*00ce*/ 	.short	(.L_44 - .L_43)
	.align		4
.L_43:
        /*00d0*/ 	.word	index@(_Z10initCurandP17curandStateXORWOW)
        /*00d4*/ 	.word	0x00000000
.L_44:


//--------------------- .nv.compat                --------------------------
	.section	.nv.compat,"",@"SHT_CUDA_COMPAT_INFO"
	.align	4
        /*0000*/ 	.byte	0x02, 0x09, 0x00, 0x00, 0x02, 0x02, 0x01, 0x00, 0x02, 0x05, 0x05, 0x00, 0x03, 0x07, 0x01, 0x01
        /*0010*/ 	.byte	0x02, 0x03, 0x00, 0x00, 0x02, 0x06, 0x01, 0x00, 0x04, 0x0b, 0x08, 0x00, 0x01, 0x00, 0x00, 0x00
        /*0020*/ 	.byte	0x00, 0x00, 0x00, 0x00


//--------------------- .nv.info._Z5scalePfff     --------------------------
	.section	.nv.info._Z5scalePfff,"",@"SHT_CUDA_INFO"
	.sectionflags	@""
	.align	4


	//----- nvinfo : EIATTR_CUDA_API_VERSION
	.align		4
        /*0000*/ 	.byte	0x04, 0x37
        /*0002*/ 	.short	(.L_46 - .L_45)
.L_45:
        /*0004*/ 	.word	0x00000082


	//----- nvinfo : EIATTR_KPARAM_INFO
	.align		4
.L_46:
        /*0008*/ 	.byte	0x04, 0x17
        /*000a*/ 	.short	(.L_48 - .L_47)
.L_47:
        /*000c*/ 	.word	0x00000000
        /*0010*/ 	.short	0x0002
        /*0012*/ 	.short	0x000c
        /*0014*/ 	.byte	0x00, 0xf0, 0x11, 0x00


	//----- nvinfo : EIATTR_KPARAM_INFO
	.align		4
.L_48:
        /*0018*/ 	.byte	0x04, 0x17
        /*001a*/ 	.short	(.L_50 - .L_49)
.L_49:
        /*001c*/ 	.word	0x00000000
        /*0020*/ 	.short	0x0001
        /*0022*/ 	.short	0x0008
        /*0024*/ 	.byte	0x00, 0xf0, 0x11, 0x00


	//----- nvinfo : EIATTR_KPARAM_INFO
	.align		4
.L_50:
        /*0028*/ 	.byte	0x04, 0x17
        /*002a*/ 	.short	(.L_52 - .L_51)
.L_51:
        /*002c*/ 	.word	0x00000000
        /*0030*/ 	.short	0x0000
        /*0032*/ 	.short	0x0000
        /*0034*/ 	.byte	0x00, 0xf5, 0x21, 0x00


	//----- nvinfo : EIATTR_SPARSE_MMA_MASK
	.align		4
.L_52:
        /*0038*/ 	.byte	0x03, 0x50
        /*003a*/ 	.short	0x0000


	//----- nvinfo : EIATTR_MAXREG_COUNT
	.align		4
        /*003c*/ 	.byte	0x03, 0x1b
        /*003e*/ 	.short	0x00ff


	//----- nvinfo : EIATTR_MERCURY_ISA_VERSION
	.align		4
        /*0040*/ 	.byte	0x03, 0x5f
        /*0042*/ 	.short	0x0101


	//----- nvinfo : EIATTR_VRC_CTA_INIT_COUNT
	.align		4
        /*0044*/ 	.byte	0x02, 0x4a
	.zero		1
	.zero		1


	//----- nvinfo : EIATTR_EXIT_INSTR_OFFSETS
	.align		4
        /*0048*/ 	.byte	0x04, 0x1c
        /*004a*/ 	.short	(.L_54 - .L_53)


	//   ....[0]....
.L_53:
        /*004c*/ 	.word	0x00000140


	//----- nvinfo : EIATTR_CBANK_PARAM_SIZE
	.align		4
.L_54:
        /*0050*/ 	.byte	0x03, 0x19
        /*0052*/ 	.short	0x0010


	//----- nvinfo : EIATTR_PARAM_CBANK
	.align		4
        /*0054*/ 	.byte	0x04, 0x0a
        /*0056*/ 	.short	(.L_56 - .L_55)
	.align		4
.L_55:
        /*0058*/ 	.word	index@(.nv.constant0._Z5scalePfff)
        /*005c*/ 	.short	0x0380
        /*005e*/ 	.short	0x0010


	//----- nvinfo : EIATTR_SW_WAR
	.align		4
.L_56:
        /*0060*/ 	.byte	0x04, 0x36
        /*0062*/ 	.short	(.L_58 - .L_57)
.L_57:
        /*0064*/ 	.word	0x00000008
.L_58:


//--------------------- .nv.info._Z6mutatePfS_S_f --------------------------
	.section	.nv.info._Z6mutatePfS_S_f,"",@"SHT_CUDA_INFO"
	.sectionflags	@""
	.align	4


	//----- nvinfo : EIATTR_CUDA_API_VERSION
	.align		4
        /*0000*/ 	.byte	0x04, 0x37
        /*0002*/ 	.short	(.L_60 - .L_59)
.L_59:
        /*0004*/ 	.word	0x00000082


	//----- nvinfo : EIATTR_KPARAM_INFO
	.align		4
.L_60:
        /*0008*/ 	.byte	0x04, 0x17
        /*000a*/ 	.short	(.L_62 - .L_61)
.L_61:
        /*000c*/ 	.word	0x00000000
        /*0010*/ 	.short	0x0003
        /*0012*/ 	.short	0x0018
        /*0014*/ 	.byte	0x00, 0xf0, 0x11, 0x00


	//----- nvinfo : EIATTR_KPARAM_INFO
	.align		4
.L_62:
        /*0018*/ 	.byte	0x04, 0x17
        /*001a*/ 	.short	(.L_64 - .L_63)
.L_63:
        /*001c*/ 	.word	0x00000000
        /*0020*/ 	.short	0x0002
        /*0022*/ 	.short	0x0010
        /*0024*/ 	.byte	0x00, 0xf5, 0x21, 0x00


	//----- nvinfo : EIATTR_KPARAM_INFO
	.align		4
.L_64:
        /*0028*/ 	.byte	0x04, 0x17
        /*002a*/ 	.short	(.L_66 - .L_65)
.L_65:
        /*002c*/ 	.word	0x00000000
        /*0030*/ 	.short	0x0001
        /*0032*/ 	.short	0x0008
        /*0034*/ 	.byte	0x00, 0xf5, 0x21, 0x00


	//----- nvinfo : EIATTR_KPARAM_INFO
	.align		4
.L_66:
        /*0038*/ 	.byte	0x04, 0x17
        /*003a*/ 	.short	(.L_68 - .L_67)
.L_67:
        /*003c*/ 	.word	0x00000000
        /*0040*/ 	.short	0x0000
        /*0042*/ 	.short	0x0000
        /*0044*/ 	.byte	0x00, 0xf5, 0x21, 0x00


	//----- nvinfo : EIATTR_SPARSE_MMA_MASK
	.align		4
.L_68:
        /*0048*/ 	.byte	0x03, 0x50
        /*004a*/ 	.short	0x0000


	//----- nvinfo : EIATTR_MAXREG_COUNT
	.align		4
        /*004c*/ 	.byte	0x03, 0x1b
        /*004e*/ 	.short	0x00ff


	//----- nvinfo : EIATTR_MERCURY_ISA_VERSION
	.align		4
        /*0050*/ 	.byte	0x03, 0x5f
        /*0052*/ 	.short	0x0101


	//----- nvinfo : EIATTR_VRC_CTA_INIT_COUNT
	.align		4
        /*0054*/ 	.byte	0x02, 0x4a
	.zero		1
	.zero		1


	//----- nvinfo : EIATTR_EXIT_INSTR_OFFSETS
	.align		4
        /*0058*/ 	.byte	0x04, 0x1c
        /*005a*/ 	.short	(.L_70 - .L_69)


	//   ....[0]....
.L_69:
        /*005c*/ 	.word	0x00000310


	//----- nvinfo : EIATTR_CRS_STACK_SIZE
	.align		4
.L_70:
        /*0060*/ 	.byte	0x04, 0x1e
        /*0062*/ 	.short	(.L_72 - .L_71)
.L_71:
        /*0064*/ 	.word	0x00000000


	//----- nvinfo : EIATTR_CBANK_PARAM_SIZE
	.align		4
.L_72:
        /*0068*/ 	.byte	0x03, 0x19
        /*006a*/ 	.short	0x001c


	//----- nvinfo : EIATTR_PARAM_CBANK
	.align		4
        /*006c*/ 	.byte	0x04, 0x0a
        /*006e*/ 	.short	(.L_74 - .L_73)
	.align		4
.L_73:
        /*0070*/ 	.word	index@(.nv.constant0._Z6mutatePfS_S_f)
        /*0074*/ 	.short	0x0380
        /*0076*/ 	.short	0x001c


	//----- nvinfo : EIATTR_SW_WAR
	.align		4
.L_74:
        /*0078*/ 	.byte	0x04, 0x36
        /*007a*/ 	.short	(.L_76 - .L_75)
.L_75:
        /*007c*/ 	.word	0x00000008
.L_76:


//--------------------- .nv.info._Z9crossoverPjS_Pfi --------------------------
	.section	.nv.info._Z9crossoverPjS_Pfi,"",@"SHT_CUDA_INFO"
	.sectionflags	@""
	.align	4


	//----- nvinfo : EIATTR_CUDA_API_VERSION
	.align		4
        /*0000*/ 	.byte	0x04, 0x37
        /*0002*/ 	.short	(.L_78 - .L_77)
.L_77:
        /*0004*/ 	.word	0x00000082


	//----- nvinfo : EIATTR_KPARAM_INFO
	.align		4
.L_78:
        /*0008*/ 	.byte	0x04, 0x17
        /*000a*/ 	.short	(.L_80 - .L_79)
.L_79:
        /*000c*/ 	.word	0x00000000
        /*0010*/ 	.short	0x0003
        /*0012*/ 	.short	0x0018
        /*0014*/ 	.byte	0x00, 0xf0, 0x11, 0x00


	//----- nvinfo : EIATTR_KPARAM_INFO
	.align		4
.L_80:
        /*0018*/ 	.byte	0x04, 0x17
        /*001a*/ 	.short	(.L_82 - .L_81)
.L_81:
        /*001c*/ 	.word	0x00000000
        /*0020*/ 	.short	0x0002
        /*0022*/ 	.short	0x0010
        /*0024*/ 	.byte	0x00, 0xf5, 0x21, 0x00


	//----- nvinfo : EIATTR_KPARAM_INFO
	.align		4
.L_82:
        /*0028*/ 	.byte	0x04, 0x17
        /*002a*/ 	.short	(.L_84 - .L_83)
.L_83:
        /*002c*/ 	.word	0x00000000
        /*0030*/ 	.short	0x0001
        /*0032*/ 	.short	0x0008
        /*0034*/ 	.byte	0x00, 0xf5, 0x21, 0x00


	//----- nvinfo : EIATTR_KPARAM_INFO
	.align		4
.L_84:
        /*0038*/ 	.byte	0x04, 0x17
        /*003a*/ 	.short	(.L_86 - .L_85)
.L_85:
        /*003c*/ 	.word	0x00000000
        /*0040*/ 	.short	0x0000
        /*0042*/ 	.short	0x0000
        /*0044*/ 	.byte	0x00, 0xf5, 0x21, 0x00


	//----- nvinfo : EIATTR_SPARSE_MMA_MASK
	.align		4
.L_86:
        /*0048*/ 	.byte	0x03, 0x50
        /*004a*/ 	.short	0x0000


	//----- nvinfo : EIATTR_MAXREG_COUNT
	.align		4
        /*004c*/ 	.byte	0x03, 0x1b
        /*004e*/ 	.short	0x00ff


	//----- nvinfo : EIATTR_MERCURY_ISA_VERSION
	.align		4
        /*0050*/ 	.byte	0x03, 0x5f
        /*0052*/ 	.short	0x0101


	//----- nvinfo : EIATTR_VRC_CTA_INIT_COUNT
	.align		4
        /*0054*/ 	.byte	0x02, 0x4a
	.zero		1
	.zero		1


	//----- nvinfo : EIATTR_EXIT_INSTR_OFFSETS
	.align		4
        /*0058*/ 	.byte	0x04, 0x1c
        /*005a*/ 	.short	(.L_88 - .L_87)


	//   ....[0]....
.L_87:
        /*005c*/ 	.word	0x000003a0


	//----- nvinfo : EIATTR_CBANK_PARAM_SIZE
	.align		4
.L_88:
        /*0060*/ 	.byte	0x03, 0x19
        /*0062*/ 	.short	0x001c


	//----- nvinfo : EIATTR_PARAM_CBANK
	.align		4
        /*0064*/ 	.byte	0x04, 0x0a
        /*0066*/ 	.short	(.L_90 - .L_89)
	.align		4
.L_89:
        /*0068*/ 	.word	index@(.nv.constant0._Z9crossoverPjS_Pfi)
        /*006c*/ 	.short	0x0380
        /*006e*/ 	.short	0x001c


	//----- nvinfo : EIATTR_SW_WAR
	.align		4
.L_90:
        /*0070*/ 	.byte	0x04, 0x36
        /*0072*/ 	.short	(.L_92 - .L_91)
.L_91:
        /*0074*/ 	.word	0x00000008
.L_92:


//--------------------- .nv.info._Z8evaluatePfPiS0_i --------------------------
	.section	.nv.info._Z8evaluatePfPiS0_i,"",@"SHT_CUDA_INFO"
	.sectionflags	@""
	.align	4


	//----- nvinfo : EIATTR_CUDA_API_VERSION
	.align		4
        /*0000*/ 	.byte	0x04, 0x37
        /*0002*/ 	.short	(.L_94 - .L_93)
.L_93:
        /*0004*/ 	.word	0x00000082


	//----- nvinfo : EIATTR_KPARAM_INFO
	.align		4
.L_94:
        /*0008*/ 	.byte	0x04, 0x17
        /*000a*/ 	.short	(.L_96 - .L_95)
.L_95:
        /*000c*/ 	.word	0x00000000
        /*0010*/ 	.short	0x0003
        /*0012*/ 	.short	0x0018
        /*0014*/ 	.byte	0x00, 0xf0, 0x11, 0x00


	//----- nvinfo : EIATTR_KPARAM_INFO
	.align		4
.L_96:
        /*0018*/ 	.byte	0x04, 0x17
        /*001a*/ 	.short	(.L_98 - .L_97)
.L_97:
        /*001c*/ 	.word	0x00000000
        /*0020*/ 	.short	0x0002
        /*0022*/ 	.short	0x0010
        /*0024*/ 	.byte	0x00, 0xf5, 0x21, 0x00


	//----- nvinfo : EIATTR_KPARAM_INFO
	.align		4
.L_98:
        /*0028*/ 	.byte	0x04, 0x17
        /*002a*/ 	.short	(.L_100 - .L_99)
.L_99:
        /*002c*/ 	.word	0x00000000
        /*0030*/ 	.short	0x0001
        /*0032*/ 	.short	0x0008
        /*0034*/ 	.byte	0x00, 0xf5, 0x21, 0x00


	//----- nvinfo : EIATTR_KPARAM_INFO
	.align		4
.L_100:
        /*0038*/ 	.byte	0x04, 0x17
        /*003a*/ 	.short	(.L_102 - .L_101)
.L_101:
        /*003c*/ 	.word	0x00000000
        /*0040*/ 	.short	0x0000
        /*0042*/ 	.short	0x0000
        /*0044*/ 	.byte	0x00, 0xf5, 0x21, 0x00


	//----- nvinfo : EIATTR_SPARSE_MMA_MASK
	.align		4
.L_102:
        /*0048*/ 	.byte	0x03, 0x50
        /*004a*/ 	.short	0x0000


	//----- nvinfo : EIATTR_MAXREG_COUNT
	.align		4
        /*004c*/ 	.byte	0x03, 0x1b
        /*004e*/ 	.short	0x00ff


	//----- nvinfo : EIATTR_NUM_BARRIERS
	.align		4
        /*0050*/ 	.byte	0x02, 0x4c
        /*0052*/ 	.byte	0x01
	.zero		1


	//----- nvinfo : EIATTR_MERCURY_ISA_VERSION
	.align		4
        /*0054*/ 	.byte	0x03, 0x5f
        /*0056*/ 	.short	0x0101


	//----- nvinfo : EIATTR_VRC_CTA_INIT_COUNT
	.align		4
        /*0058*/ 	.byte	0x02, 0x4a
	.zero		1
	.zero		1


	//----- nvinfo : EIATTR_EXIT_INSTR_OFFSETS
	.align		4
        /*005c*/ 	.byte	0x04, 0x1c
        /*005e*/ 	.short	(.L_104 - .L_103)


	//   ....[0]....
.L_103:
        /*0060*/ 	.word	0x00000340


	//   ....[1]....
        /*0064*/ 	.word	0x0000bc40


	//----- nvinfo : EIATTR_INDIRECT_BRANCH_TARGETS
	.align		4
.L_104:
        /*0068*/ 	.byte	0x04, 0x34
        /*006a*/ 	.short	(.L_106 - .L_105)


	//   ....[0]....
.L_105:
        /*006c*/ 	.word	.L_x_150@srel
        /*0070*/ 	.short	0x0
        /*0072*/ 	.short	0x0
        /*0074*/ 	.word	0x3
        /*0078*/ 	.word	.L_x_151@srel
        /*007c*/ 	.word	.L_x_152@srel
        /*0080*/ 	.word	.L_x_117@srel


	//   ....[1]....
        /*0084*/ 	.word	.L_x_154@srel
        /*0088*/ 	.short	0x0
        /*008a*/ 	.short	0x0
        /*008c*/ 	.word	0x3
        /*0090*/ 	.word	.L_x_155@srel
        /*0094*/ 	.word	.L_x_156@srel
        /*0098*/ 	.word	.L_x_117@srel


	//   ....[2]....
        /*009c*/ 	.word	.L_x_158@srel
        /*00a0*/ 	.short	0x0
        /*00a2*/ 	.short	0x0
        /*00a4*/ 	.word	0x3
        /*00a8*/ 	.word	.L_x_159@srel
        /*00ac*/ 	.word	.L_x_160@srel
        /*00b0*/ 	.word	.L_x_117@srel


	//   ....[3]....
        /*00b4*/ 	.word	.L_x_162@srel
        /*00b8*/ 	.short	0x0
        /*00ba*/ 	.short	0x0
        /*00bc*/ 	.word	0x3
        /*00c0*/ 	.word	.L_x_163@srel
        /*00c4*/ 	.word	.L_x_164@srel
        /*00c8*/ 	.word	.L_x_117@srel


	//----- nvinfo : EIATTR_CRS_STACK_SIZE
	.align		4
.L_106:
        /*00cc*/ 	.byte	0x04, 0x1e
        /*00ce*/ 	.short	(.L_108 - .L_107)
.L_107:
        /*00d0*/ 	.word	0x00000000


	//----- nvinfo : EIATTR_CBANK_PARAM_SIZE
	.align		4
.L_108:
        /*00d4*/ 	.byte	0x03, 0x19
        /*00d6*/ 	.short	0x001c


	//----- nvinfo : EIATTR_PARAM_CBANK
	.align		4
        /*00d8*/ 	.byte	0x04, 0x0a
        /*00da*/ 	.short	(.L_110 - .L_109)
	.align		4
.L_109:
        /*00dc*/ 	.word	index@(.nv.constant0._Z8evaluatePfPiS0_i)
        /*00e0*/ 	.short	0x0380
        /*00e2*/ 	.short	0x001c


	//----- nvinfo : EIATTR_SW_WAR
	.align		4
.L_110:
        /*00e4*/ 	.byte	0x04, 0x36
        /*00e6*/ 	.short	(.L_112 - .L_111)
.L_111:
        /*00e8*/ 	.word	0x00000008
.L_112:


//--------------------- .nv.info._Z10initCurandP17curandStateXORWOW --------------------------
	.section	.nv.info._Z10initCurandP17curandStateXORWOW,"",@"SHT_CUDA_INFO"
	.sectionflags	@""
	.align	4


	//----- nvinfo : EIATTR_CUDA_API_VERSION
	.align		4
        /*0000*/ 	.byte	0x04, 0x37
        /*0002*/ 	.short	(.L_114 - .L_113)
.L_113:
        /*0004*/ 	.word	0x00000082


	//----- nvinfo : EIATTR_KPARAM_INFO
	.align		4
.L_114:
        /*0008*/ 	.byte	0x04, 0x17
        /*000a*/ 	.short	(.L_116 - .L_115)
.L_115:
        /*000c*/ 	.word	0x00000000
        /*0010*/ 	.short	0x0000
        /*0012*/ 	.short	0x0000
        /*0014*/ 	.byte	0x00, 0xf5, 0x21, 0x00


	//----- nvinfo : EIATTR_SPARSE_MMA_MASK
	.align		4
.L_116:
        /*0018*/ 	.byte	0x03, 0x50
        /*001a*/ 	.short	0x0000


	//----- nvinfo : EIATTR_MAXREG_COUNT
	.align		4
        /*001c*/ 	.byte	0x03, 0x1b
        /*001e*/ 	.short	0x00ff


	//----- nvinfo : EIATTR_MERCURY_ISA_VERSION
	.align		4
        /*0020*/ 	.byte	0x03, 0x5f
        /*0022*/ 	.short	0x0101


	//----- nvinfo : EIATTR_VRC_CTA_INIT_COUNT
	.align		4
        /*0024*/ 	.byte	0x02, 0x4a
	.zero		1
	.zero		1


	//----- nvinfo : EIATTR_EXIT_INSTR_OFFSETS
	.align		4
        /*0028*/ 	.byte	0x04, 0x1c
        /*002a*/ 	.short	(.L_118 - .L_117)


	//   ....[0]....
.L_117:
        /*002c*/ 	.word	0x00000e80


	//----- nvinfo : EIATTR_CRS_STACK_SIZE
	.align		4
.L_118:
        /*0030*/ 	.byte	0x04, 0x1e
        /*0032*/ 	.short	(.L_120 - .L_119)
.L_119:
        /*0034*/ 	.word	0x00000000


	//----- nvinfo : EIATTR_CBANK_PARAM_SIZE
	.align		4
.L_120:
        /*0038*/ 	.byte	0x03, 0x19
        /*003a*/ 	.short	0x0008


	//----- nvinfo : EIATTR_PARAM_CBANK
	.align		4
        /*003c*/ 	.byte	0x04, 0x0a
        /*003e*/ 	.short	(.L_122 - .L_121)
	.align		4
.L_121:
        /*0040*/ 	.word	index@(.nv.constant0._Z10initCurandP17curandStateXORWOW)
        /*0044*/ 	.short	0x0380
        /*0046*/ 	.short	0x0008


	//----- nvinfo : EIATTR_SW_WAR
	.align		4
.L_122:
        /*0048*/ 	.byte	0x04, 0x36
        /*004a*/ 	.short	(.L_124 - .L_123)
.L_123:
        /*004c*/ 	.word	0x00000008
.L_124:


//--------------------- .nv.callgraph             --------------------------
	.section	.nv.callgraph,"",@"SHT_CUDA_CALLGRAPH"
	.align	4
	.sectionentsize	8
	.align		4
        /*0000*/ 	.word	0x00000000
	.align		4
        /*0004*/ 	.word	0xffffffff
	.align		4
        /*0008*/ 	.word	0x00000000
	.align		4
        /*000c*/ 	.word	0xfffffffe
	.align		4
        /*0010*/ 	.word	0x00000000
	.align		4
        /*0014*/ 	.word	0xfffffffd
	.align		4
        /*0018*/ 	.word	0x00000000
	.align		4
        /*001c*/ 	.word	0xfffffffc


//--------------------- .nv.constant4             --------------------------
	.section	.nv.constant4,"a",@progbits
	.align	8
	.align		8
.nv.constant4:
        /*0000*/ 	.dword	precalc_xorwow_matrix
	.align		8
        /*0008*/ 	.dword	precalc_xorwow_offset_matrix
	.align		8
        /*0010*/ 	.dword	mrg32k3aM1
	.align		8
        /*0018*/ 	.dword	mrg32k3aM2
	.align		8
        /*0020*/ 	.dword	mrg32k3aM1SubSeq
	.align		8
        /*0028*/ 	.dword	mrg32k3aM2SubSeq
	.align		8
        /*0030*/ 	.dword	mrg32k3aM1Seq
	.align		8
        /*0038*/ 	.dword	mrg32k3aM2Seq


//--------------------- .nv.constant3             --------------------------
	.section	.nv.constant3,"a",@progbits
	.align	8
.nv.constant3:
	.type		__cr_lgamma_table,@object
	.size		__cr_lgamma_table,(.L_8 - __cr_lgamma_table)
__cr_lgamma_table:
        /*0000*/ 	.byte	0x00, 0x00, 0x00, 0x00, 0x00, 0x00, 0x00, 0x00, 0x00, 0x00, 0x00, 0x00, 0x00, 0x00, 0x00, 0x00
        /*0010*/ 	.byte	0xef, 0x39, 0xfa, 0xfe, 0x42, 0x2e, 0xe6, 0x3f, 0x02, 0x20, 0x2a, 0xfa, 0x0b, 0xab, 0xfc, 0x3f
        /*0020*/ 	.byte	0xf9, 0x2c, 0x92, 0x7c, 0xa7, 0x6c, 0x09, 0x40, 0xc9, 0x79, 0x44, 0x3c, 0x64, 0x26, 0x13, 0x40
        /*0030*/ 	.byte	0xca, 0x01, 0xcf, 0x3a, 0x27, 0x51, 0x1a, 0x40, 0x30, 0xcc, 0x2d, 0xf3, 0xe1, 0x0c, 0x21, 0x40
        /*0040*/ 	.byte	0x0d, 0xb7, 0xfc, 0x82, 0x8e, 0x35, 0x25, 0x40
.L_8:


//--------------------- .nv.constant2._Z8evaluatePfPiS0_i --------------------------
	.section	.nv.constant2._Z8evaluatePfPiS0_i,"a",@progbits
	.sectionflags	@""
	.align	4
.nv.constant2._Z8evaluatePfPiS0_i:
        /*0000*/ 	.byte	0x60, 0xb1, 0x00, 0x00, 0xd0, 0xb0, 0x00, 0x00, 0xb0, 0xb6, 0x00, 0x00, 0xe0, 0xb2, 0x00, 0x00
        /*0010*/ 	.byte	0x50, 0xb2, 0x00, 0x00, 0xb0, 0xb6, 0x00, 0x00, 0xa0, 0xb4, 0x00, 0x00, 0x20, 0xb4, 0x00, 0x00
        /*0020*/ 	.byte	0xb0, 0xb6, 0x00, 0x00, 0x30, 0xb6, 0x00, 0x00, 0xa0, 0xb5, 0x00, 0x00, 0xb0, 0xb6, 0x00, 0x00


//--------------------- .text._Z5scalePfff        --------------------------
	.section	.text._Z5scalePfff,"ax",@progbits
	.align	128
        .global         _Z5scalePfff
        .type           _Z5scalePfff,@function
        .size           _Z5scalePfff,(.L_x_169 - _Z5scalePfff)
        .other          _Z5scalePfff,@"STO_CUDA_ENTRY STV_DEFAULT"
_Z5scalePfff:
.text._Z5scalePfff:
[----:B------:R-:W-:Y:S01]  /*0000*/  LDC R1, c[0x0][0x37c] ;  /* 0x0000df00ff017b82 */ /* 0x000fe20000000800 */
[----:B------:R-:W0:Y:S07]  /*0010*/  S2R R0, SR_TID.X ;  /* 0x0000000000007919 */ /* 0x000e2e0000002100 */
[----:B------:R-:W0:Y:S01]  /*0020*/  S2UR UR6, SR_CTAID.X ;  /* 0x00000000000679c3 */ /* 0x000e220000002500 */
[----:B------:R-:W1:Y:S07]  /*0030*/  LDCU.64 UR4, c[0x0][0x358] ;  /* 0x00006b00ff0477ac */ /* 0x000e6e0008000a00 */
[----:B------:R-:W0:Y:S08]  /*0040*/  LDC R5, c[0x0][0x360] ;  /* 0x0000d800ff057b82 */ /* 0x000e300000000800 */
[----:B------:R-:W2:Y:S08]  /*0050*/  LDC.64 R2, c[0x0][0x380] ;  /* 0x0000e000ff027b82 */ /* 0x000eb00000000a00 */
[----:B------:R-:W3:Y:S01]  /*0060*/  LDC.64 R8, c[0x0][0x388] ;  /* 0x0000e200ff087b82 */ /* 0x000ee20000000a00 */
[----:B0-----:R-:W-:-:S04]  /*0070*/  IMAD R5, R5, UR6, R0 ;  /* 0x0000000605057c24 */ /* 0x001fc8000f8e0200 */
[----:B--2---:R-:W-:-:S05]  /*0080*/  IMAD.WIDE R2, R5, 0x4, R2 ;  /* 0x0000000405027825 */ /* 0x004fca00078e0202 */
[----:B-1----:R-:W2:Y:S01]  /*0090*/  LDG.E R0, desc[UR4][R2.64] ;  /* 0x0000000402007981 */ /* 0x002ea2000c1e1900 */
[C-C-:B---3--:R-:W-:Y:S01]  /*00a0*/  FADD R6, R9.reuse, -R8.reuse ;  /* 0x8000000809067221 */ /* 0x148fe20000000000 */
[----:B------:R-:W-:-:S05]  /*00b0*/  FADD R8, R9, R8 ;  /* 0x0000000809087221 */ /* 0x000fca0000000000 */
[----:B------:R-:W-:Y:S08]  /*00c0*/  F2F.F64.F32 R6, R6 ;  /* 0x0000000600067310 */ /* 0x000ff00000201800 */
[----:B------:R-:W-:Y:S08]  /*00d0*/  F2F.F64.F32 R8, R8 ;  /* 0x0000000800087310 */ /* 0x000ff00000201800 */
[----:B--2---:R-:W0:Y:S02]  /*00e0*/  F2F.F64.F32 R4, R0 ;  /* 0x0000000000047310 */ /* 0x004e240000201800 */
[----:B0-----:R-:W-:-:S08]  /*00f0*/  DADD R4, R4, -0.5 ;  /* 0xbfe0000004047429 */ /* 0x001fd00000000000 */
[----:B------:R-:W-:-:S08]  /*0100*/  DMUL R4, R4, R6 ;  /* 0x0000000604047228 */ /* 0x000fd00000000000 */
[----:B------:R-:W-:-:S10]  /*0110*/  DFMA R4, R8, 0.5, R4 ;  /* 0x3fe000000804782b */ /* 0x000fd40000000004 */
[----:B------:R-:W0:Y:S02]  /*0120*/  F2F.F32.F64 R5, R4 ;  /* 0x0000000400057310 */ /* 0x000e240000301000 */
[----:B0-----:R-:W-:Y:S01]  /*0130*/  STG.E desc[UR4][R2.64], R5 ;  /* 0x0000000502007986 */ /* 0x001fe2000c101904 */
[----:B------:R-:W-:Y:S05]  /*0140*/  EXIT ;  /* 0x000000000000794d */ /* 0x000fea0003800000 */
.L_x_0:
[----:B------:R-:W-:-:S00]  /*0150*/  BRA `(.L_x_0) ;  /* 0xfffffffc00fc7947 */ /* 0x000fc0000383ffff */
[----:B------:R-:W-:-:S00]  /*0160*/  NOP ;  /* 0x0000000000007918 */ /* 0x000fc00000000000 */
        /* <DEDUP_REMOVED lines=9> */
.L_x_169:


//--------------------- .text._Z6mutatePfS_S_f    --------------------------
	.section	.text._Z6mutatePfS_S_f,"ax",@progbits
	.align	128
        .global         _Z6mutatePfS_S_f
        .type           _Z6mutatePfS_S_f,@function
        .size           _Z6mutatePfS_S_f,(.L_x_166 - _Z6mutatePfS_S_f)
        .other          _Z6mutatePfS_S_f,@"STO_CUDA_ENTRY STV_DEFAULT"
_Z6mutatePfS_S_f:
.text._Z6mutatePfS_S_f:
[----:B------:R-:W-:Y:S01]  /*0000*/  LDC R1, c[0x0][0x37c] ;  /* 0x0000df00ff017b82 */ /* 0x000fe20000000800 */
[----:B------:R-:W0:Y:S07]  /*0010*/  S2R R0, SR_TID.X ;  /* 0x0000000000007919 */ /* 0x000e2e0000002100 */
[----:B------:R-:W0:Y:S01]  /*0020*/  S2UR UR6, SR_CTAID.X ;  /* 0x00000000000679c3 */ /* 0x000e220000002500 */
[----:B------:R-:W1:Y:S07]  /*0030*/  LDCU.64 UR4, c[0x0][0x358] ;  /* 0x00006b00ff0477ac */ /* 0x000e6e0008000a00 */
[----:B------:R-:W0:Y:S08]  /*0040*/  LDC R9, c[0x0][0x360] ;  /* 0x0000d800ff097b82 */ /* 0x000e300000000800 */
[----:B------:R-:W2:Y:S08]  /*0050*/  LDC.64 R2, c[0x0][0x380] ;  /* 0x0000e000ff027b82 */ /* 0x000eb00000000a00 */
[----:B------:R-:W3:Y:S01]  /*0060*/  LDC.64 R4, c[0x0][0x390] ;  /* 0x0000e400ff047b82 */ /* 0x000ee20000000a00 */
[----:B0-----:R-:W-:Y:S01]  /*0070*/  IMAD R9, R9, UR6, R0 ;  /* 0x0000000609097c24 */ /* 0x001fe2000f8e0200 */
[----:B------:R-:W0:Y:S03]  /*0080*/  LDCU UR6, c[0x0][0x398] ;  /* 0x00007300ff0677ac */ /* 0x000e260008000800 */
[----:B--2---:R-:W-:-:S06]  /*0090*/  IMAD.WIDE R2, R9, 0x4, R2 ;  /* 0x0000000409027825 */ /* 0x004fcc00078e0202 */
[----:B-1----:R-:W0:Y:S01]  /*00a0*/  LDG.E R2, desc[UR4][R2.64] ;  /* 0x0000000402027981 */ /* 0x002e22000c1e1900 */
[----:B---3--:R-:W-:-:S05]  /*00b0*/  IMAD.WIDE R4, R9, 0x4, R4 ;  /* 0x0000000409047825 */ /* 0x008fca00078e0204 */
[----:B------:R1:W5:Y:S01]  /*00c0*/  LDG.E R7, desc[UR4][R4.64] ;  /* 0x0000000404077981 */ /* 0x000362000c1e1900 */
[----:B------:R-:W-:Y:S01]  /*00d0*/  BSSY.RECONVERGENT B0, `(.L_x_1) ;  /* 0x0000022000007945 */ /* 0x000fe20003800200 */
[----:B0-----:R-:W-:-:S13]  /*00e0*/  FSETP.GEU.AND P0, PT, R2, UR6, PT ;  /* 0x0000000602007c0b */ /* 0x001fda000bf0e000 */
[----:B-1----:R-:W-:Y:S05]  /*00f0*/  @P0 BRA `(.L_x_2) ;  /* 0x00000000007c0947 */ /* 0x002fea0003800000 */
[----:B------:R-:W0:Y:S02]  /*0100*/  LDC.64 R2, c[0x0][0x388] ;  /* 0x0000e200ff027b82 */ /* 0x000e240000000a00 */
[----:B0-----:R-:W-:-:S05]  /*0110*/  IMAD.WIDE R2, R9, 0x4, R2 ;  /* 0x0000000409027825 */ /* 0x001fca00078e0202 */
[----:B------:R-:W2:Y:S01]  /*0120*/  LDG.E R0, desc[UR4][R2.64] ;  /* 0x0000000402007981 */ /* 0x000ea2000c1e1900 */
[----:B------:R-:W0:Y:S01]  /*0130*/  MUFU.RCP64H R9, 5 ;  /* 0x4014000000097908 */ /* 0x000e220000001800 */
[----:B------:R-:W-:Y:S01]  /*0140*/  IMAD.MOV.U32 R12, RZ, RZ, 0x0 ;  /* 0x00000000ff0c7424 */ /* 0x000fe200078e00ff */
[----:B------:R-:W-:Y:S01]  /*0150*/  BSSY.RECONVERGENT B1, `(.L_x_3) ;  /* 0x0000014000017945 */ /* 0x000fe20003800200 */
[----:B------:R-:W-:Y:S02]  /*0160*/  IMAD.MOV.U32 R13, RZ, RZ, 0x40140000 ;  /* 0x40140000ff0d7424 */ /* 0x000fe400078e00ff */
[----:B------:R-:W-:-:S06]  /*0170*/  IMAD.MOV.U32 R8, RZ, RZ, 0x1 ;  /* 0x00000001ff087424 */ /* 0x000fcc00078e00ff */
[----:B0-----:R-:W-:-:S08]  /*0180*/  DFMA R10, R8, -R12, 1 ;  /* 0x3ff00000080a742b */ /* 0x001fd0000000080c */
[----:B------:R-:W-:-:S08]  /*0190*/  DFMA R10, R10, R10, R10 ;  /* 0x0000000a0a0a722b */ /* 0x000fd0000000000a */
[----:B------:R-:W-:-:S08]  /*01a0*/  DFMA R10, R8, R10, R8 ;  /* 0x0000000a080a722b */ /* 0x000fd00000000008 */
[----:B------:R-:W-:-:S08]  /*01b0*/  DFMA R12, R10, -R12, 1 ;  /* 0x3ff000000a0c742b */ /* 0x000fd0000000080c */
[----:B------:R-:W-:Y:S01]  /*01c0*/  DFMA R12, R10, R12, R10 ;  /* 0x0000000c0a0c722b */ /* 0x000fe2000000000a */
[----:B--2---:R-:W0:Y:S07]  /*01d0*/  F2F.F64.F32 R8, R0 ;  /* 0x0000000000087310 */ /* 0x004e2e0000201800 */
[----:B0-----:R-:W-:Y:S01]  /*01e0*/  DMUL R10, R8, R12 ;  /* 0x0000000c080a7228 */ /* 0x001fe20000000000 */
[----:B------:R-:W-:-:S07]  /*01f0*/  FSETP.GEU.AND P1, PT, |R9|, 6.5827683646048100446e-37, PT ;  /* 0x036000000900780b */ /* 0x000fce0003f2e200 */
[----:B------:R-:W-:-:S08]  /*0200*/  DFMA R2, R10, -5, R8 ;  /* 0xc01400000a02782b */ /* 0x000fd00000000008 */
[----:B------:R-:W-:-:S10]  /*0210*/  DFMA R2, R12, R2, R10 ;  /* 0x000000020c02722b */ /* 0x000fd4000000000a */
[----:B------:R-:W-:-:S05]  /*0220*/  FFMA R6, RZ, 2.3125, R3 ;  /* 0x40140000ff067823 */ /* 0x000fca0000000003 */
[----:B------:R-:W-:-:S13]  /*0230*/  FSETP.GT.AND P0, PT, |R6|, 1.469367938527859385e-39, PT ;  /* 0x001000000600780b */ /* 0x000fda0003f04200 */
[----:B------:R-:W-:Y:S05]  /*0240*/  @P0 BRA P1, `(.L_x_4) ;  /* 0x0000000000100947 */ /* 0x000fea0000800000 */
[----:B------:R-:W-:-:S07]  /*0250*/  MOV R0, 0x270 ;  /* 0x0000027000007802 */ /* 0x000fce0000000f00 */
[----:B-----5:R-:W-:Y:S05]  /*0260*/  CALL.REL.NOINC `($__internal_0_$__cuda_sm20_div_rn_f64_full) ;  /* 0x00000000002c7944 */ /* 0x020fea0003c00000 */
[----:B------:R-:W-:Y:S02]  /*0270*/  IMAD.MOV.U32 R2, RZ, RZ, R14 ;  /* 0x000000ffff027224 */ /* 0x000fe400078e000e */
[----:B------:R-:W-:-:S07]  /*0280*/  IMAD.MOV.U32 R3, RZ, RZ, R15 ;  /* 0x000000ffff037224 */ /* 0x000fce00078e000f */
.L_x_4:
[----:B------:R-:W-:Y:S05]  /*0290*/  BSYNC.RECONVERGENT B1 ;  /* 0x0000000000017941 */ /* 0x000fea0003800200 */
.L_x_3:
[----:B-----5:R-:W0:Y:S02]  /*02a0*/  F2F.F64.F32 R6, R7 ;  /* 0x0000000700067310 */ /* 0x020e240000201800 */
[----:B0-----:R-:W-:-:S10]  /*02b0*/  DADD R2, R6, R2 ;  /* 0x0000000006027229 */ /* 0x001fd40000000002 */
[----:B------:R-:W0:Y:S02]  /*02c0*/  F2F.F32.F64 R2, R2 ;  /* 0x0000000200027310 */ /* 0x000e240000301000 */
[----:B0-----:R-:W-:-:S04]  /*02d0*/  FMNMX R0, R2, -1, !PT ;  /* 0xbf80000002007809 */ /* 0x001fc80007800000 */
[----:B------:R-:W-:-:S07]  /*02e0*/  FMNMX R7, R0, 1, PT ;  /* 0x3f80000000077809 */ /* 0x000fce0003800000 */
.L_x_2:
[----:B------:R-:W-:Y:S05]  /*02f0*/  BSYNC.RECONVERGENT B0 ;  /* 0x0000000000007941 */ /* 0x000fea0003800200 */
.L_x_1:
[----:B-----5:R-:W-:Y:S01]  /*0300*/  STG.E desc[UR4][R4.64], R7 ;  /* 0x0000000704007986 */ /* 0x020fe2000c101904 */
[----:B------:R-:W-:Y:S05]  /*0310*/  EXIT ;  /* 0x000000000000794d */ /* 0x000fea0003800000 */
        .weak           $__internal_0_$__cuda_sm20_div_rn_f64_full
        .type           $__internal_0_$__cuda_sm20_div_rn_f64_full,@function
        .size           $__internal_0_$__cuda_sm20_div_rn_f64_full,(.L_x_166 - $__internal_0_$__cuda_sm20_div_rn_f64_full)
$__internal_0_$__cuda_sm20_div_rn_f64_full:
[----:B------:R-:W-:Y:S01]  /*0320*/  IMAD.MOV.U32 R3, RZ, RZ, 0x3ff40000 ;  /* 0x3ff40000ff037424 */ /* 0x000fe200078e00ff */
[C---:B------:R-:W-:Y:S01]  /*0330*/  FSETP.GEU.AND P1, PT, |R9|.reuse, 1.469367938527859385e-39, PT ;  /* 0x001000000900780b */ /* 0x040fe20003f2e200 */
[----:B------:R-:W-:Y:S01]  /*0340*/  IMAD.MOV.U32 R2, RZ, RZ, 0x0 ;  /* 0x00000000ff027424 */ /* 0x000fe200078e00ff */
[----:B------:R-:W-:Y:S01]  /*0350*/  LOP3.LUT R6, R9, 0x7ff00000, RZ, 0xc0, !PT ;  /* 0x7ff0000009067812 */ /* 0x000fe200078ec0ff */
[----:B------:R-:W0:Y:S01]  /*0360*/  MUFU.RCP64H R11, R3 ;  /* 0x00000003000b7308 */ /* 0x000e220000001800 */
[----:B------:R-:W-:Y:S01]  /*0370*/  IMAD.MOV.U32 R10, RZ, RZ, 0x1 ;  /* 0x00000001ff0a7424 */ /* 0x000fe200078e00ff */
[----:B------:R-:W-:Y:S01]  /*0380*/  BSSY.RECONVERGENT B2, `(.L_x_5) ;  /* 0x0000045000027945 */ /* 0x000fe20003800200 */
[----:B------:R-:W-:Y:S01]  /*0390*/  IMAD.MOV.U32 R15, RZ, RZ, 0x1ca00000 ;  /* 0x1ca00000ff0f7424 */ /* 0x000fe200078e00ff */
[----:B------:R-:W-:Y:S01]  /*03a0*/  ISETP.GE.U32.AND P0, PT, R6, 0x40100000, PT ;  /* 0x401000000600780c */ /* 0x000fe20003f06070 */
[----:B------:R-:W-:Y:S02]  /*03b0*/  IMAD.MOV.U32 R20, RZ, RZ, R6 ;  /* 0x000000ffff147224 */ /* 0x000fe400078e0006 */
[----:B------:R-:W-:Y:S01]  /*03c0*/  IMAD.MOV.U32 R21, RZ, RZ, 0x40100000 ;  /* 0x40100000ff157424 */ /* 0x000fe200078e00ff */
[----:B------:R-:W-:-:S03]  /*03d0*/  SEL R15, R15, 0x63400000, !P0 ;  /* 0x634000000f0f7807 */ /* 0x000fc60004000000 */
[----:B------:R-:W-:Y:S01]  /*03e0*/  VIADD R22, R21, 0xffffffff ;  /* 0xffffffff15167836 */ /* 0x000fe20000000000 */
[----:B0-----:R-:W-:-:S08]  /*03f0*/  DFMA R12, R10, -R2, 1 ;  /* 0x3ff000000a0c742b */ /* 0x001fd00000000802 */
[----:B------:R-:W-:-:S08]  /*0400*/  DFMA R12, R12, R12, R12 ;  /* 0x0000000c0c0c722b */ /* 0x000fd0000000000c */
[----:B------:R-:W-:Y:S01]  /*0410*/  DFMA R16, R10, R12, R10 ;  /* 0x0000000c0a10722b */ /* 0x000fe2000000000a */
[C-C-:B------:R-:W-:Y:S01]  /*0420*/  @!P1 LOP3.LUT R12, R15.reuse, 0x80000000, R9.reuse, 0xf8, !PT ;  /* 0x800000000f0c9812 */ /* 0x140fe200078ef809 */
[----:B------:R-:W-:Y:S01]  /*0430*/  IMAD.MOV.U32 R10, RZ, RZ, R8 ;  /* 0x000000ffff0a7224 */ /* 0x000fe200078e0008 */
[----:B------:R-:W-:Y:S02]  /*0440*/  LOP3.LUT R11, R15, 0x800fffff, R9, 0xf8, !PT ;  /* 0x800fffff0f0b7812 */ /* 0x000fe400078ef809 */
[----:B------:R-:W-:Y:S01]  /*0450*/  @!P1 LOP3.LUT R13, R12, 0x100000, RZ, 0xfc, !PT ;  /* 0x001000000c0d9812 */ /* 0x000fe200078efcff */
[----:B------:R-:W-:Y:S02]  /*0460*/  @!P1 IMAD.MOV.U32 R12, RZ, RZ, RZ ;  /* 0x000000ffff0c9224 */ /* 0x000fe400078e00ff */
[----:B------:R-:W-:-:S04]  /*0470*/  DFMA R18, R16, -R2, 1 ;  /* 0x3ff000001012742b */ /* 0x000fc80000000802 */
[----:B------:R-:W-:-:S04]  /*0480*/  @!P1 DFMA R10, R10, 2, -R12 ;  /* 0x400000000a0a982b */ /* 0x000fc8000000080c */
[----:B------:R-:W-:-:S06]  /*0490*/  DFMA R12, R16, R18, R16 ;  /* 0x00000012100c722b */ /* 0x000fcc0000000010 */
[----:B------:R-:W-:Y:S02]  /*04a0*/  @!P1 LOP3.LUT R20, R11, 0x7ff00000, RZ, 0xc0, !PT ;  /* 0x7ff000000b149812 */ /* 0x000fe400078ec0ff */
[----:B------:R-:W-:-:S03]  /*04b0*/  DMUL R18, R12, R10 ;  /* 0x0000000a0c127228 */ /* 0x000fc60000000000 */
[----:B------:R-:W-:-:S05]  /*04c0*/  VIADD R14, R20, 0xffffffff ;  /* 0xffffffff140e7836 */ /* 0x000fca0000000000 */
[----:B------:R-:W-:Y:S01]  /*04d0*/  DFMA R16, R18, -R2, R10 ;  /* 0x800000021210722b */ /* 0x000fe2000000000a */
[----:B------:R-:W-:-:S04]  /*04e0*/  ISETP.GT.U32.AND P0, PT, R14, 0x7feffffe, PT ;  /* 0x7feffffe0e00780c */ /* 0x000fc80003f04070 */
[----:B------:R-:W-:-:S03]  /*04f0*/  ISETP.GT.U32.OR P0, PT, R22, 0x7feffffe, P0 ;  /* 0x7feffffe1600780c */ /* 0x000fc60000704470 */
[----:B------:R-:W-:-:S10]  /*0500*/  DFMA R12, R12, R16, R18 ;  /* 0x000000100c0c722b */ /* 0x000fd40000000012 */
[----:B------:R-:W-:Y:S05]  /*0510*/  @P0 BRA `(.L_x_6) ;  /* 0x0000000000680947 */ /* 0x000fea0003800000 */
[----:B------:R-:W-:Y:S02]  /*0520*/  IMAD.MOV.U32 R9, RZ, RZ, 0x40100000 ;  /* 0x40100000ff097424 */ /* 0x000fe400078e00ff */
[----:B------:R-:W-:-:S03]  /*0530*/  IMAD.MOV.U32 R8, RZ, RZ, RZ ;  /* 0x000000ffff087224 */ /* 0x000fc600078e00ff */
[----:B------:R-:W-:-:S04]  /*0540*/  VIADDMNMX R6, R6, -R9, 0xb9600000, !PT ;  /* 0xb960000006067446 */ /* 0x000fc80007800909 */
[----:B------:R-:W-:-:S05]  /*0550*/  VIMNMX R6, PT, PT, R6, 0x46a00000, PT ;  /* 0x46a0000006067848 */ /* 0x000fca0003fe0100 */
[----:B------:R-:W-:-:S04]  /*0560*/  IMAD.IADD R6, R6, 0x1, -R15 ;  /* 0x0000000106067824 */ /* 0x000fc800078e0a0f */
[----:B------:R-:W-:-:S06]  /*0570*/  VIADD R9, R6, 0x7fe00000 ;  /* 0x7fe0000006097836 */ /* 0x000fcc0000000000 */
[----:B------:R-:W-:-:S10]  /*0580*/  DMUL R14, R12, R8 ;  /* 0x000000080c0e7228 */ /* 0x000fd40000000000 */
[----:B------:R-:W-:-:S13]  /*0590*/  FSETP.GTU.AND P0, PT, |R15|, 1.469367938527859385e-39, PT ;  /* 0x001000000f00780b */ /* 0x000fda0003f0c200 */
[----:B------:R-:W-:Y:S05]  /*05a0*/  @P0 BRA `(.L_x_7) ;  /* 0x0000000000880947 */ /* 0x000fea0003800000 */
[----:B------:R-:W-:Y:S01]  /*05b0*/  DFMA R2, R12, -R2, R10 ;  /* 0x800000020c02722b */ /* 0x000fe2000000000a */
[----:B------:R-:W-:-:S09]  /*05c0*/  IMAD.MOV.U32 R8, RZ, RZ, RZ ;  /* 0x000000ffff087224 */ /* 0x000fd200078e00ff */
[C---:B------:R-:W-:Y:S02]  /*05d0*/  FSETP.NEU.AND P0, PT, R3.reuse, RZ, PT ;  /* 0x000000ff0300720b */ /* 0x040fe40003f0d000 */
[----:B------:R-:W-:-:S04]  /*05e0*/  LOP3.LUT R2, R3, 0x40140000, RZ, 0x3c, !PT ;  /* 0x4014000003027812 */ /* 0x000fc800078e3cff */
[----:B------:R-:W-:-:S04]  /*05f0*/  LOP3.LUT R11, R2, 0x80000000, RZ, 0xc0, !PT ;  /* 0x80000000020b7812 */ /* 0x000fc800078ec0ff */
[----:B------:R-:W-:-:S03]  /*0600*/  LOP3.LUT R9, R11, R9, RZ, 0xfc, !PT ;  /* 0x000000090b097212 */ /* 0x000fc600078efcff */
[----:B------:R-:W-:Y:S05]  /*0610*/  @!P0 BRA `(.L_x_7) ;  /* 0x00000000006c8947 */ /* 0x000fea0003800000 */
[----:B------:R-:W-:Y:S01]  /*0620*/  IMAD.MOV R3, RZ, RZ, -R6 ;  /* 0x000000ffff037224 */ /* 0x000fe200078e0a06 */
[----:B------:R-:W-:Y:S01]  /*0630*/  DMUL.RP R8, R12, R8 ;  /* 0x000000080c087228 */ /* 0x000fe20000008000 */
[----:B------:R-:W-:-:S06]  /*0640*/  IMAD.MOV.U32 R2, RZ, RZ, RZ ;  /* 0x000000ffff027224 */ /* 0x000fcc00078e00ff */
[----:B------:R-:W-:-:S03]  /*0650*/  DFMA R2, R14, -R2, R12 ;  /* 0x800000020e02722b */ /* 0x000fc6000000000c */
[----:B------:R-:W-:-:S03]  /*0660*/  LOP3.LUT R11, R9, R11, RZ, 0x3c, !PT ;  /* 0x0000000b090b7212 */ /* 0x000fc600078e3cff */
[----:B------:R-:W-:-:S04]  /*0670*/  IADD3 R2, PT, PT, -R6, -0x43300000, RZ ;  /* 0xbcd0000006027810 */ /* 0x000fc80007ffe1ff */
[----:B------:R-:W-:-:S04]  /*0680*/  FSETP.NEU.AND P0, PT, |R3|, R2, PT ;  /* 0x000000020300720b */ /* 0x000fc80003f0d200 */
[----:B------:R-:W-:Y:S02]  /*0690*/  FSEL R14, R8, R14, !P0 ;  /* 0x0000000e080e7208 */ /* 0x000fe40004000000 */
[----:B------:R-:W-:Y:S01]  /*06a0*/  FSEL R15, R11, R15, !P0 ;  /* 0x0000000f0b0f7208 */ /* 0x000fe20004000000 */
[----:B------:R-:W-:Y:S06]  /*06b0*/  BRA `(.L_x_7) ;  /* 0x0000000000447947 */ /* 0x000fec0003800000 */
.L_x_6:
[----:B------:R-:W-:-:S14]  /*06c0*/  DSETP.NAN.AND P0, PT, R8, R8, PT ;  /* 0x000000080800722a */ /* 0x000fdc0003f08000 */
[----:B------:R-:W-:Y:S05]  /*06d0*/  @P0 BRA `(.L_x_8) ;  /* 0x0000000000340947 */ /* 0x000fea0003800000 */
[----:B------:R-:W-:Y:S01]  /*06e0*/  ISETP.NE.AND P0, PT, R20, R21, PT ;  /* 0x000000151400720c */ /* 0x000fe20003f05270 */
[----:B------:R-:W-:Y:S02]  /*06f0*/  IMAD.MOV.U32 R14, RZ, RZ, 0x0 ;  /* 0x00000000ff0e7424 */ /* 0x000fe400078e00ff */
[----:B------:R-:W-:-:S10]  /*0700*/  IMAD.MOV.U32 R15, RZ, RZ, -0x80000 ;  /* 0xfff80000ff0f7424 */ /* 0x000fd400078e00ff */
[----:B------:R-:W-:Y:S05]  /*0710*/  @!P0 BRA `(.L_x_7) ;  /* 0x00000000002c8947 */ /* 0x000fea0003800000 */
[----:B------:R-:W-:Y:S02]  /*0720*/  ISETP.NE.AND P0, PT, R20, 0x7ff00000, PT ;  /* 0x7ff000001400780c */ /* 0x000fe40003f05270 */
[----:B------:R-:W-:Y:S02]  /*0730*/  LOP3.LUT R8, R9, 0x40140000, RZ, 0x3c, !PT ;  /* 0x4014000009087812 */ /* 0x000fe400078e3cff */
[----:B------:R-:W-:Y:S02]  /*0740*/  ISETP.EQ.OR P0, PT, R21, RZ, !P0 ;  /* 0x000000ff1500720c */ /* 0x000fe40004702670 */
[----:B------:R-:W-:-:S11]  /*0750*/  LOP3.LUT R15, R8, 0x80000000, RZ, 0xc0, !PT ;  /* 0x80000000080f7812 */ /* 0x000fd600078ec0ff */
[----:B------:R-:W-:Y:S01]  /*0760*/  @P0 LOP3.LUT R2, R15, 0x7ff00000, RZ, 0xfc, !PT ;  /* 0x7ff000000f020812 */ /* 0x000fe200078efcff */
[----:B------:R-:W-:Y:S02]  /*0770*/  @!P0 IMAD.MOV.U32 R14, RZ, RZ, RZ ;  /* 0x000000ffff0e8224 */ /* 0x000fe400078e00ff */
[----:B------:R-:W-:Y:S02]  /*0780*/  @P0 IMAD.MOV.U32 R14, RZ, RZ, RZ ;  /* 0x000000ffff0e0224 */ /* 0x000fe400078e00ff */
[----:B------:R-:W-:Y:S01]  /*0790*/  @P0 IMAD.MOV.U32 R15, RZ, RZ, R2 ;  /* 0x000000ffff0f0224 */ /* 0x000fe200078e0002 */
[----:B------:R-:W-:Y:S06]  /*07a0*/  BRA `(.L_x_7) ;  /* 0x0000000000087947 */ /* 0x000fec0003800000 */
.L_x_8:
[----:B------:R-:W-:Y:S01]  /*07b0*/  LOP3.LUT R15, R9, 0x80000, RZ, 0xfc, !PT ;  /* 0x00080000090f7812 */ /* 0x000fe200078efcff */
[----:B------:R-:W-:-:S07]  /*07c0*/  IMAD.MOV.U32 R14, RZ, RZ, R8 ;  /* 0x000000ffff0e7224 */ /* 0x000fce00078e0008 */
.L_x_7:
[----:B------:R-:W-:Y:S05]  /*07d0*/  BSYNC.RECONVERGENT B2 ;  /* 0x0000000000027941 */ /* 0x000fea0003800200 */
.L_x_5:
[----:B------:R-:W-:Y:S02]  /*07e0*/  IMAD.MOV.U32 R2, RZ, RZ, R0 ;  /* 0x000000ffff027224 */ /* 0x000fe400078e0000 */
[----:B------:R-:W-:-:S04]  /*07f0*/  IMAD.MOV.U32 R3, RZ, RZ, 0x0 ;  /* 0x00000000ff037424 */ /* 0x000fc800078e00ff */
[----:B------:R-:W-:Y:S05]  /*0800*/  RET.REL.NODEC R2 `(_Z6mutatePfS_S_f) ;  /* 0xfffffff402fc7950 */ /* 0x000fea0003c3ffff */
.L_x_9:
        /* <DEDUP_REMOVED lines=15> */
.L_x_166:


//--------------------- .text._Z9crossoverPjS_Pfi --------------------------
	.section	.text._Z9crossoverPjS_Pfi,"ax",@progbits
	.align	128
        .global         _Z9crossoverPjS_Pfi
        .type           _Z9crossoverPjS_Pfi,@function
        .size           _Z9crossoverPjS_Pfi,(.L_x_171 - _Z9crossoverPjS_Pfi)
        .other          _Z9crossoverPjS_Pfi,@"STO_CUDA_ENTRY STV_DEFAULT"
_Z9crossoverPjS_Pfi:
.text._Z9crossoverPjS_Pfi:
[----:B------:R-:W-:Y:S01]  /*0000*/  LDC R1, c[0x0][0x37c] ;  /* 0x0000df00ff017b82 */ /* 0x000fe20000000800 */
[----:B------:R-:W0:Y:S07]  /*0010*/  S2R R0, SR_CTAID.X ;  /* 0x0000000000007919 */ /* 0x000e2e0000002500 */
[----:B------:R-:W0:Y:S01]  /*0020*/  LDC.64 R2, c[0x0][0x388] ;  /* 0x0000e200ff027b82 */ /* 0x000e220000000a00 */
[----:B------:R-:W1:Y:S01]  /*0030*/  LDCU.64 UR4, c[0x0][0x358] ;  /* 0x00006b00ff0477ac */ /* 0x000e620008000a00 */
[----:B------:R-:W2:Y:S01]  /*0040*/  LDCU UR6, c[0x0][0x360] ;  /* 0x00006c00ff0677ac */ /* 0x000ea20008000800 */
[----:B------:R-:W3:Y:S01]  /*0050*/  LDCU.64 UR8, c[0x0][0x380] ;  /* 0x00007000ff0877ac */ /* 0x000ee20008000a00 */
[----:B------:R-:W4:Y:S01]  /*0060*/  LDCU UR7, c[0x0][0x398] ;  /* 0x00007300ff0777ac */ /* 0x000f220008000800 */
[----:B0-----:R-:W-:-:S06]  /*0070*/  IMAD.WIDE.U32 R2, R0, 0x4, R2 ;  /* 0x0000000400027825 */ /* 0x001fcc00078e0002 */
[----:B-1----:R0:W5:Y:S01]  /*0080*/  LDG.E R2, desc[UR4][R2.64] ;  /* 0x0000000402027981 */ /* 0x002162000c1e1900 */
[----:B--2---:R-:W1:Y:S01]  /*0090*/  I2F.U32.RP R6, UR6 ;  /* 0x0000000600067d06 */ /* 0x004e620008209000 */
[----:B------:R-:W-:Y:S02]  /*00a0*/  ISETP.NE.U32.AND P1, PT, RZ, UR6, PT ;  /* 0x00000006ff007c0c */ /* 0x000fe4000bf25070 */
[----:B0-----:R-:W-:-:S05]  /*00b0*/  IADD3 R3, PT, PT, R0, UR6, RZ ;  /* 0x0000000600037c10 */ /* 0x001fca000fffe0ff */
[----:B-1----:R-:W0:Y:S02]  /*00c0*/  MUFU.RCP R6, R6 ;  /* 0x0000000600067308 */ /* 0x002e240000001000 */
[----:B0-----:R-:W-:-:S06]  /*00d0*/  IADD3 R4, PT, PT, R6, 0xffffffe, RZ ;  /* 0x0ffffffe06047810 */ /* 0x001fcc0007ffe0ff */
[----:B------:R0:W1:Y:S02]  /*00e0*/  F2I.FTZ.U32.TRUNC.NTZ R5, R4 ;  /* 0x0000000400057305 */ /* 0x000064000021f000 */
[----:B0-----:R-:W-:Y:S02]  /*00f0*/  HFMA2 R4, -RZ, RZ, 0, 0 ;  /* 0x00000000ff047431 */ /* 0x001fe400000001ff */
[----:B-1----:R-:W-:-:S04]  /*0100*/  IMAD.MOV R7, RZ, RZ, -R5 ;  /* 0x000000ffff077224 */ /* 0x002fc800078e0a05 */
[----:B------:R-:W-:-:S04]  /*0110*/  IMAD R7, R7, UR6, RZ ;  /* 0x0000000607077c24 */ /* 0x000fc8000f8e02ff */
[----:B------:R-:W-:Y:S02]  /*0120*/  IMAD.HI.U32 R5, R5, R7, R4 ;  /* 0x0000000705057227 */ /* 0x000fe400078e0004 */
[----:B------:R-:W0:Y:S04]  /*0130*/  S2R R7, SR_TID.X ;  /* 0x0000000000077919 */ /* 0x000e280000002100 */
[----:B-----5:R-:W-:-:S04]  /*0140*/  IMAD.HI.U32 R5, R5, R2, RZ ;  /* 0x0000000205057227 */ /* 0x020fc800078e00ff */
[----:B------:R-:W-:-:S04]  /*0150*/  IMAD.MOV R5, RZ, RZ, -R5 ;  /* 0x000000ffff057224 */ /* 0x000fc800078e0a05 */
[----:B------:R-:W-:-:S05]  /*0160*/  IMAD R2, R5, UR6, R2 ;  /* 0x0000000605027c24 */ /* 0x000fca000f8e0202 */
[----:B------:R-:W-:-:S13]  /*0170*/  ISETP.GE.U32.AND P0, PT, R2, UR6, PT ;  /* 0x0000000602007c0c */ /* 0x000fda000bf06070 */
[----:B------:R-:W-:-:S04]  /*0180*/  @P0 IADD3 R2, PT, PT, R2, -UR6, RZ ;  /* 0x8000000602020c10 */ /* 0x000fc8000fffe0ff */
[----:B------:R-:W-:-:S13]  /*0190*/  ISETP.GE.U32.AND P0, PT, R2, UR6, PT ;  /* 0x0000000602007c0c */ /* 0x000fda000bf06070 */
[----:B------:R-:W-:Y:S01]  /*01a0*/  @P0 VIADD R2, R2, -UR6 ;  /* 0x8000000602020c36 */ /* 0x000fe20008000000 */
[----:B------:R-:W-:-:S04]  /*01b0*/  @!P1 LOP3.LUT R2, RZ, UR6, RZ, 0x33, !PT ;  /* 0x00000006ff029c12 */ /* 0x000fc8000f8e33ff */
[----:B0-----:R-:W-:-:S04]  /*01c0*/  ISETP.GT.U32.AND P0, PT, R7, R2, PT ;  /* 0x000000020700720c */ /* 0x001fc80003f04070 */
[----:B------:R-:W-:-:S04]  /*01d0*/  SEL R3, R3, R0, P0 ;  /* 0x0000000003037207 */ /* 0x000fc80000000000 */
[----:B---3--:R-:W-:-:S04]  /*01e0*/  LEA R2, P0, R3, UR8, 0x2 ;  /* 0x0000000803027c11 */ /* 0x008fc8000f8010ff */
[----:B------:R-:W-:-:S05]  /*01f0*/  LEA.HI.X R3, R3, UR9, RZ, 0x2, P0 ;  /* 0x0000000903037c11 */ /* 0x000fca00080f14ff */
[----:B------:R-:W2:Y:S01]  /*0200*/  LDG.E R2, desc[UR4][R2.64] ;  /* 0x0000000402027981 */ /* 0x000ea2000c1e1900 */
[----:B----4-:R-:W0:Y:S01]  /*0210*/  I2F.U32.RP R6, UR7 ;  /* 0x0000000700067d06 */ /* 0x010e220008209000 */
[----:B------:R-:W-:-:S07]  /*0220*/  ISETP.NE.U32.AND P1, PT, RZ, UR7, PT ;  /* 0x00000007ff007c0c */ /* 0x000fce000bf25070 */
[----:B0-----:R-:W0:Y:S02]  /*0230*/  MUFU.RCP R6, R6 ;  /* 0x0000000600067308 */ /* 0x001e240000001000 */
[----:B0-----:R-:W-:-:S06]  /*0240*/  VIADD R4, R6, 0xffffffe ;  /* 0x0ffffffe06047836 */ /* 0x001fcc0000000000 */
[----:B------:R0:W1:Y:S02]  /*0250*/  F2I.FTZ.U32.TRUNC.NTZ R5, R4 ;  /* 0x0000000400057305 */ /* 0x000064000021f000 */
[----:B0-----:R-:W-:Y:S01]  /*0260*/  IMAD.MOV.U32 R4, RZ, RZ, RZ ;  /* 0x000000ffff047224 */ /* 0x001fe200078e00ff */
[----:B-1----:R-:W-:-:S05]  /*0270*/  IADD3 R9, PT, PT, RZ, -R5, RZ ;  /* 0x80000005ff097210 */ /* 0x002fca0007ffe0ff */
[----:B------:R-:W-:-:S04]  /*0280*/  IMAD R9, R9, UR7, RZ ;  /* 0x0000000709097c24 */ /* 0x000fc8000f8e02ff */
[----:B------:R-:W-:-:S06]  /*0290*/  IMAD.HI.U32 R5, R5, R9, R4 ;  /* 0x0000000905057227 */ /* 0x000fcc00078e0004 */
[----:B--2---:R-:W-:-:S05]  /*02a0*/  IMAD.HI.U32 R5, R5, R2, RZ ;  /* 0x0000000205057227 */ /* 0x004fca00078e00ff */
[----:B------:R-:W-:-:S05]  /*02b0*/  IADD3 R5, PT, PT, -R5, RZ, RZ ;  /* 0x000000ff05057210 */ /* 0x000fca0007ffe1ff */
[----:B------:R-:W-:Y:S02]  /*02c0*/  IMAD R2, R5, UR7, R2 ;  /* 0x0000000705027c24 */ /* 0x000fe4000f8e0202 */
[----:B------:R-:W0:Y:S03]  /*02d0*/  LDC.64 R4, c[0x0][0x390] ;  /* 0x0000e400ff047b82 */ /* 0x000e260000000a00 */
[----:B------:R-:W-:-:S13]  /*02e0*/  ISETP.GE.U32.AND P0, PT, R2, UR7, PT ;  /* 0x0000000702007c0c */ /* 0x000fda000bf06070 */
[----:B------:R-:W-:-:S05]  /*02f0*/  @P0 VIADD R2, R2, -UR7 ;  /* 0x8000000702020c36 */ /* 0x000fca0008000000 */
[----:B------:R-:W-:-:S13]  /*0300*/  ISETP.GE.U32.AND P0, PT, R2, UR7, PT ;  /* 0x0000000702007c0c */ /* 0x000fda000bf06070 */
[----:B------:R-:W-:Y:S02]  /*0310*/  @P0 IADD3 R2, PT, PT, R2, -UR7, RZ ;  /* 0x8000000702020c10 */ /* 0x000fe4000fffe0ff */
[----:B------:R-:W-:-:S05]  /*0320*/  @!P1 LOP3.LUT R2, RZ, UR7, RZ, 0x33, !PT ;  /* 0x00000007ff029c12 */ /* 0x000fca000f8e33ff */
[----:B------:R-:W-:-:S04]  /*0330*/  IMAD R3, R2, UR6, R7 ;  /* 0x0000000602037c24 */ /* 0x000fc8000f8e0207 */
[----:B0-----:R-:W-:-:S06]  /*0340*/  IMAD.WIDE.U32 R2, R3, 0x4, R4 ;  /* 0x0000000403027825 */ /* 0x001fcc00078e0004 */
[----:B------:R-:W2:Y:S01]  /*0350*/  LDG.E R3, desc[UR4][R2.64] ;  /* 0x0000000402037981 */ /* 0x000ea2000c1e1900 */
[----:B------:R-:W-:-:S05]  /*0360*/  IADD3 R0, PT, PT, R0, UR7, RZ ;  /* 0x0000000700007c10 */ /* 0x000fca000fffe0ff */
[----:B------:R-:W-:-:S04]  /*0370*/  IMAD R7, R0, UR6, R7 ;  /* 0x0000000600077c24 */ /* 0x000fc8000f8e0207 */
[----:B------:R-:W-:-:S05]  /*0380*/  IMAD.WIDE.U32 R4, R7, 0x4, R4 ;  /* 0x0000000407047825 */ /* 0x000fca00078e0004 */
[----:B--2---:R-:W-:Y:S01]  /*0390*/  STG.E desc[UR4][R4.64], R3 ;  /* 0x0000000304007986 */ /* 0x004fe2000c101904 */
[----:B------:R-:W-:Y:S05]  /*03a0*/  EXIT ;  /* 0x000000000000794d */ /* 0x000fea0003800000 */
.L_x_10:
        /* <DEDUP_REMOVED lines=13> */
.L_x_171:


//--------------------- .text._Z8evaluatePfPiS0_i --------------------------
	.section	.text._Z8evaluatePfPiS0_i,"ax",@progbits
	.align	128
        .global         _Z8evaluatePfPiS0_i
        .type           _Z8evaluatePfPiS0_i,@function
        .size           _Z8evaluatePfPiS0_i,(.L_x_168 - _Z8evaluatePfPiS0_i)
        .other          _Z8evaluatePfPiS0_i,@"STO_CUDA_ENTRY STV_DEFAULT"
_Z8evaluatePfPiS0_i:
.text._Z8evaluatePfPiS0_i:
[----:B------:R-:W-:Y:S01]  /*0000*/  LDC R1, c[0x0][0x37c] ;  /* 0x0000df00ff017b82 */ /* 0x000fe20000000800 */
[----:B------:R-:W0:Y:S01]  /*0010*/  S2R R9, SR_TID.X ;  /* 0x0000000000097919 */ /* 0x000e220000002100 */
[----:B------:R-:W1:Y:S01]  /*0020*/  LDCU UR4, c[0x0][0x398] ;  /* 0x00007300ff0477ac */ /* 0x000e620008000800 */
[----:B------:R-:W-:Y:S01]  /*0030*/  BSSY.RECONVERGENT B0, `(.L_x_11) ;  /* 0x000001c000007945 */ /* 0x000fe20003800200 */
[----:B------:R-:W2:Y:S01]  /*0040*/  LDCU.64 UR10, c[0x0][0x358] ;  /* 0x00006b00ff0a77ac */ /* 0x000ea20008000a00 */
[C---:B0-----:R-:W-:Y:S02]  /*0050*/  ISETP.GT.U32.AND P2, PT, R9.reuse, 0x4, PT ;  /* 0x000000040900780c */ /* 0x041fe40003f44070 */
[C---:B-1----:R-:W-:Y:S02]  /*0060*/  ISETP.GE.AND P0, PT, R9.reuse, UR4, PT ;  /* 0x0000000409007c0c */ /* 0x042fe4000bf06270 */
[----:B------:R-:W-:-:S09]  /*0070*/  ISETP.NE.AND P1, PT, R9, RZ, PT ;  /* 0x000000ff0900720c */ /* 0x000fd20003f25270 */
[----:B------:R-:W0:Y:S01]  /*0080*/  @!P2 S2R R3, SR_CgaCtaId ;  /* 0x000000000003a919 */ /* 0x000e220000008800 */
[----:B------:R-:W-:Y:S01]  /*0090*/  @!P2 MOV R0, 0x400 ;  /* 0x000004000000a802 */ /* 0x000fe20000000f00 */
[----:B------:R-:W-:-:S04]  /*00a0*/  @!P2 VIADD R2, R9, 0x28 ;  /* 0x000000280902a836 */ /* 0x000fc80000000000 */
[----:B------:R-:W-:-:S05]  /*00b0*/  @!P2 VIADD R0, R0, 0x8 ;  /* 0x000000080000a836 */ /* 0x000fca0000000000 */
[----:B0-----:R-:W-:Y:S02]  /*00c0*/  @!P2 LEA R0, R3, R0, 0x18 ;  /* 0x000000000300a211 */ /* 0x001fe400078ec0ff */
[----:B------:R-:W-:-:S03]  /*00d0*/  @!P2 MOV R3, 0x28 ;  /* 0x000000280003a802 */ /* 0x000fc60000000f00 */
[----:B------:R-:W-:Y:S01]  /*00e0*/  @!P2 IMAD R8, R9, 0x8, R0 ;  /* 0x000000080908a824 */ /* 0x000fe200078e0200 */
[----:B--2---:R-:W-:Y:S06]  /*00f0*/  @P0 BRA `(.L_x_12) ;  /* 0x00000000003c0947 */ /* 0x004fec0003800000 */
[----:B------:R-:W0:Y:S01]  /*0100*/  S2R R5, SR_CgaCtaId ;  /* 0x0000000000057919 */ /* 0x000e220000008800 */
[----:B------:R-:W1:Y:S01]  /*0110*/  LDC R12, c[0x0][0x360] ;  /* 0x0000d800ff0c7b82 */ /* 0x000e620000000800 */
[----:B------:R-:W-:Y:S01]  /*0120*/  MOV R0, 0x400 ;  /* 0x0000040000007802 */ /* 0x000fe20000000f00 */
[----:B------:R-:W2:Y:S04]  /*0130*/  S2R R10, SR_CTAID.X ;  /* 0x00000000000a7919 */ /* 0x000ea80000002500 */
[----:B------:R-:W-:Y:S02]  /*0140*/  VIADD R0, R0, 0x4f0 ;  /* 0x000004f000007836 */ /* 0x000fe40000000000 */
[----:B------:R-:W3:Y:S03]  /*0150*/  LDC.64 R6, c[0x0][0x380] ;  /* 0x0000e000ff067b82 */ /* 0x000ee60000000a00 */
[----:B0-----:R-:W-:-:S07]  /*0160*/  LEA R0, R5, R0, 0x18 ;  /* 0x0000000005007211 */ /* 0x001fce00078ec0ff */
.L_x_13:
[----:B--2---:R-:W-:-:S04]  /*0170*/  IMAD R5, R10, UR4, R9 ;  /* 0x000000040a057c24 */ /* 0x004fc8000f8e0209 */
[----:B0--3--:R-:W-:-:S06]  /*0180*/  IMAD.WIDE.U32 R4, R5, 0x4, R6 ;  /* 0x0000000405047825 */ /* 0x009fcc00078e0006 */
[----:B------:R-:W2:Y:S01]  /*0190*/  LDG.E R4, desc[UR10][R4.64] ;  /* 0x0000000a04047981 */ /* 0x000ea2000c1e1900 */
[----:B------:R-:W-:Y:S01]  /*01a0*/  LEA R11, R9, R0, 0x2 ;  /* 0x00000000090b7211 */ /* 0x000fe200078e10ff */
[----:B-1----:R-:W-:-:S05]  /*01b0*/  IMAD.IADD R9, R12, 0x1, R9 ;  /* 0x000000010c097824 */ /* 0x002fca00078e0209 */
[----:B------:R-:W-:Y:S01]  /*01c0*/  ISETP.GE.AND P0, PT, R9, UR4, PT ;  /* 0x0000000409007c0c */ /* 0x000fe2000bf06270 */
[----:B--2---:R0:W-:-:S12]  /*01d0*/  STS [R11], R4 ;  /* 0x000000040b007388 */ /* 0x0041d80000000800 */
[----:B------:R-:W-:Y:S05]  /*01e0*/  @!P0 BRA `(.L_x_13) ;  /* 0xfffffffc00e08947 */ /* 0x000fea000383ffff */
.L_x_12:
[----:B------:R-:W-:Y:S05]  /*01f0*/  BSYNC.RECONVERGENT B0 ;  /* 0x0000000000007941 */ /* 0x000fea0003800200 */
.L_x_11:
[----:B------:R-:W-:Y:S04]  /*0200*/  BSSY.RECONVERGENT B0, `(.L_x_14) ;  /* 0x0000010000007945 */ /* 0x000fe80003800200 */
[----:B------:R-:W-:Y:S05]  /*0210*/  @P1 BRA `(.L_x_15) ;  /* 0x0000000000381947 */ /* 0x000fea0003800000 */
[----:B------:R-:W1:Y:S01]  /*0220*/  S2UR UR5, SR_CgaCtaId ;  /* 0x00000000000579c3 */ /* 0x000e620000008800 */
[----:B------:R-:W-:Y:S01]  /*0230*/  UMOV UR4, 0x400 ;  /* 0x0000040000047882 */ /* 0x000fe20000000000 */
[----:B------:R-:W-:Y:S02]  /*0240*/  HFMA2 R6, -RZ, RZ, 0, 0 ;  /* 0x00000000ff067431 */ /* 0x000fe400000001ff */
[----:B------:R-:W-:Y:S01]  /*0250*/  IMAD.MOV.U32 R7, RZ, RZ, 0x5 ;  /* 0x00000005ff077424 */ /* 0x000fe200078e00ff */
[----:B------:R-:W-:Y:S01]  /*0260*/  MOV R0, 0x1e0 ;  /* 0x000001e000007802 */ /* 0x000fe20000000f00 */
[----:B0-----:R-:W-:Y:S02]  /*0270*/  IMAD.MOV.U32 R4, RZ, RZ, 0x1 ;  /* 0x00000001ff047424 */ /* 0x001fe400078e00ff */
[----:B------:R-:W-:Y:S02]  /*0280*/  IMAD.MOV.U32 R5, RZ, RZ, RZ ;  /* 0x000000ffff057224 */ /* 0x000fe400078e00ff */
[----:B------:R-:W-:Y:S01]  /*0290*/  IMAD.MOV.U32 R9, RZ, RZ, 0x3 ;  /* 0x00000003ff097424 */ /* 0x000fe200078e00ff */
[----:B-1----:R-:W-:-:S09]  /*02a0*/  ULEA UR4, UR5, UR4, 0x18 ;  /* 0x0000000405047291 */ /* 0x002fd2000f8ec0ff */
[----:B------:R1:W-:Y:S04]  /*02b0*/  STS.64 [UR4+0x408], R6 ;  /* 0x00040806ff007988 */ /* 0x0003e80008000a04 */
[----:B------:R1:W-:Y:S04]  /*02c0*/  STS.64 [UR4+0x418], R4 ;  /* 0x00041804ff007988 */ /* 0x0003e80008000a04 */
[----:B------:R1:W-:Y:S04]  /*02d0*/  STS [UR4+0x410], R0 ;  /* 0x00041000ff007988 */ /* 0x0003e80008000804 */
[----:B------:R1:W-:Y:S04]  /*02e0*/  STS [UR4+0x414], R9 ;  /* 0x00041409ff007988 */ /* 0x0003e80008000804 */
[----:B------:R-:W-:Y:S01]  /*02f0*/  STS.64 [UR4+0x420], RZ ;  /* 0x000420ffff007988 */ /* 0x000fe20008000a04 */
.L_x_15:
[----:B------:R-:W-:Y:S05]  /*0300*/  BSYNC.RECONVERGENT B0 ;  /* 0x0000000000007941 */ /* 0x000fea0003800200 */
.L_x_14:
[----:B------:R-:W-:Y:S06]  /*0310*/  BAR.SYNC.DEFER_BLOCKING 0x0 ;  /* 0x0000000000007b1d */ /* 0x000fec0000010000 */
[----:B------:R2:W-:Y:S02]  /*0320*/  @!P2 STS.64 [R8], R2 ;  /* 0x000000020800a388 */ /* 0x0005e40000000a00 */
[----:B------:R-:W-:Y:S06]  /*0330*/  BAR.SYNC.DEFER_BLOCKING 0x0 ;  /* 0x0000000000007b1d */ /* 0x000fec0000010000 */
[----:B------:R-:W-:Y:S05]  /*0340*/  @P1 EXIT ;  /* 0x000000000000194d */ /* 0x000fea0003800000 */
[----:B------:R-:W3:Y:S01]  /*0350*/  S2UR UR5, SR_CgaCtaId ;  /* 0x00000000000579c3 */ /* 0x000ee20000008800 */
[----:B------:R-:W-:Y:S02]  /*0360*/  UMOV UR4, 0x400 ;  /* 0x0000040000047882 */ /* 0x000fe40000000000 */
[----:B---3--:R-:W-:-:S09]  /*0370*/  ULEA UR4, UR5, UR4, 0x18 ;  /* 0x0000000405047291 */ /* 0x008fd2000f8ec0ff */
[----:B-12---:R-:W1:Y:S04]  /*0380*/  LDS.64 R8, [UR4] ;  /* 0x00000004ff087984 */ /* 0x006e680008000a00 */
[----:B0-----:R-:W0:Y:S04]  /*0390*/  LDS.128 R4, [UR4+0x410] ;  /* 0x00041004ff047984 */ /* 0x001e280008000c00 */
[----:B------:R-:W2:Y:S04]  /*03a0*/  LDS.64 R32, [UR4+0x420] ;  /* 0x00042004ff207984 */ /* 0x000ea80008000a00 */
[----:B------:R-:W3:Y:S01]  /*03b0*/  LDS.64 R2, [UR4+0x408] ;  /* 0x00040804ff027984 */ /* 0x000ee20008000a00 */
[----:B-1----:R-:W-:-:S02]  /*03c0*/  R2UR UR12, R8 ;  /* 0x00000000080c72ca */ /* 0x002fc400000e0000 */
[----:B------:R-:W-:Y:S02]  /*03d0*/  R2UR UR13, R9 ;  /* 0x00000000090d72ca */ /* 0x000fe400000e0000 */
[----:B0-----:R-:W-:Y:S02]  /*03e0*/  R2UR UR4, R7 ;  /* 0x00000000070472ca */ /* 0x001fe400000e0000 */
[----:B------:R-:W-:Y:S02]  /*03f0*/  R2UR UR7, R4 ;  /* 0x00000000040772ca */ /* 0x000fe400000e0000 */
[----:B--2---:R-:W-:Y:S02]  /*0400*/  R2UR UR15, R33 ;  /* 0x00000000210f72ca */ /* 0x004fe400000e0000 */
[----:B------:R-:W-:Y:S01]  /*0410*/  R2UR UR14, R5 ;  /* 0x00000000050e72ca */ /* 0x000fe200000e0000 */
[----:B------:R-:W-:-:S14]  /*0420*/  IMAD.MOV.U32 R5, RZ, RZ, 0x1 ;  /* 0x00000001ff057424 */ /* 0x000fdc00078e00ff */
.L_x_126:
[----:B------:R-:W-:-:S13]  /*0430*/  LOP3.LUT P0, RZ, R5, 0xff, RZ, 0xc0, !PT ;  /* 0x000000ff05ff7812 */ /* 0x000fda000780c0ff */
[----:B------:R-:W-:Y:S01]  /*0440*/  VOTEU.ANY UP0, P0 ;  /* 0x0000000000ff7886 */ /* 0x000fe20000000100 */
[----:B------:R-:W-:-:S04]  /*0450*/  PLOP3.LUT P0, PT, PT, PT, UP0, 0x80, 0x8 ;  /* 0x000000000008781c */ /* 0x000fc80003f0f008 */
[----:B0-----:R-:W0:Y:S01]  /*0460*/  @UP0 LDCU.64 UR8, c[0x0][0x388] ;  /* 0x00007100ff0807ac */ /* 0x001e220008000a00 */
[----:B------:R-:W-:-:S04]  /*0470*/  @UP0 USHF.L.U32 UR5, UR15, 0x1, URZ ;  /* 0x000000010f050899 */ /* 0x000fc800080006ff */
[----:B0-----:R-:W-:-:S06]  /*0480*/  @UP0 UIMAD.WIDE UR8, UR5, 0x4, UR8 ;  /* 0x00000004050808a5 */ /* 0x001fcc000f8e0208 */
[----:B------:R-:W-:Y:S01]  /*0490*/  MOV R10, UR8 ;  /* 0x00000008000a7c02 */ /* 0x000fe20008000f00 */
[----:B------:R-:W-:-:S05]  /*04a0*/  IMAD.U32 R11, RZ, RZ, UR9 ;  /* 0x00000009ff0b7e24 */ /* 0x000fca000f8e00ff */
[----:B--2---:R-:W2:Y:S04]  /*04b0*/  @P0 LDG.E R4, desc[UR10][R10.64] ;  /* 0x0000000a0a040981 */ /* 0x004ea8000c1e1900 */
[----:B------:R0:W4:Y:S01]  /*04c0*/  @P0 LDG.E R5, desc[UR10][R10.64+0x4] ;  /* 0x0000040a0a050981 */ /* 0x000122000c1e1900 */
[----:B---3--:R-:W-:Y:S01]  /*04d0*/  VIADD R0, R3, 0x7f ;  /* 0x0000007f03007836 */ /* 0x008fe20000000000 */
[----:B------:R-:W-:Y:S01]  /*04e0*/  MOV R8, 0x400 ;  /* 0x0000040000087802 */ /* 0x000fe20000000f00 */
[----:B------:R-:W-:Y:S01]  /*04f0*/  @UP0 UIADD3 UR15, UPT, UPT, UR15, 0x1, URZ ;  /* 0x000000010f0f0890 */ /* 0x000fe2000fffe0ff */
[----:B------:R-:W1:Y:S01]  /*0500*/  S2R R13, SR_CgaCtaId ;  /* 0x00000000000d7919 */ /* 0x000e620000008800 */
[----:B------:R-:W-:Y:S01]  /*0510*/  HFMA2 R18, -RZ, RZ, 3.5625, 0 ;  /* 0x43200000ff127431 */ /* 0x000fe200000001ff */
[----:B------:R-:W-:Y:S01]  /*0520*/  SHF.R.S32.HI R7, RZ, 0x1f, R0 ;  /* 0x0000001fff077819 */ /* 0x000fe20000011400 */
[----:B------:R-:W-:Y:S01]  /*0530*/  IMAD.MOV.U32 R16, RZ, RZ, 0x43200000 ;  /* 0x43200000ff107424 */ /* 0x000fe200078e00ff */
[----:B------:R-:W-:Y:S01]  /*0540*/  IADD3 R12, PT, PT, R8, 0x8, RZ ;  /* 0x00000008080c7810 */ /* 0x000fe20007ffe0ff */
[----:B------:R-:W-:Y:S01]  /*0550*/  IMAD.MOV.U32 R17, RZ, RZ, 0x43200000 ;  /* 0x43200000ff117424 */ /* 0x000fe200078e00ff */
[----:B------:R-:W-:Y:S01]  /*0560*/  LEA.HI R7, R7, R0, RZ, 0x7 ;  /* 0x0000000007077211 */ /* 0x000fe200078f38ff */
[----:B0-----:R-:W-:Y:S01]  /*0570*/  IMAD.U32 R11, RZ, RZ, UR15 ;  /* 0x0000000fff0b7e24 */ /* 0x001fe2000f8e00ff */
[----:B------:R-:W-:Y:S01]  /*0580*/  MOV R35, 0xffffffff ;  /* 0xffffffff00237802 */ /* 0x000fe20000000f00 */
[----:B------:R-:W-:Y:S01]  /*0590*/  IMAD.MOV.U32 R19, RZ, RZ, 0x43200000 ;  /* 0x43200000ff137424 */ /* 0x000fe200078e00ff */
[----:B------:R-:W-:-:S05]  /*05a0*/  LOP3.LUT R7, R7, 0x1fffff80, RZ, 0xc0, !PT ;  /* 0x1fffff8007077812 */ /* 0x000fca00078ec0ff */
[----:B------:R-:W-:Y:S01]  /*05b0*/  IMAD.IADD R0, R0, 0x1, -R7 ;  /* 0x0000000100007824 */ /* 0x000fe200078e0a07 */
[----:B------:R-:W-:Y:S02]  /*05c0*/  IADD3 R7, PT, PT, R3, 0x80, -R2 ;  /* 0x0000008003077810 */ /* 0x000fe40007ffe802 */
[C---:B-1----:R-:W-:Y:S02]  /*05d0*/  LEA R9, R13.reuse, R12, 0x18 ;  /* 0x0000000c0d097211 */ /* 0x042fe400078ec0ff */
[----:B------:R-:W-:Y:S02]  /*05e0*/  LEA R14, R13, R8, 0x18 ;  /* 0x000000080d0e7211 */ /* 0x000fe400078ec0ff */
[----:B------:R-:W-:Y:S02]  /*05f0*/  LEA R0, R0, R9, 0x3 ;  /* 0x0000000900007211 */ /* 0x000fe400078e18ff */
[----:B------:R-:W-:Y:S01]  /*0600*/  SHF.R.S32.HI R8, RZ, 0x1f, R7 ;  /* 0x0000001fff087819 */ /* 0x000fe20000011407 */
[----:B------:R-:W-:Y:S03]  /*0610*/  @P0 STS [R14+0x424], R11 ;  /* 0x0004240b0e000388 */ /* 0x000fe60000000800 */
[----:B------:R-:W-:-:S04]  /*0620*/  LEA.HI R8, R8, R7, RZ, 0x7 ;  /* 0x0000000708087211 */ /* 0x000fc800078f38ff */
[----:B------:R-:W-:Y:S02]  /*0630*/  LOP3.LUT R8, R8, 0xffffff80, RZ, 0xc0, !PT ;  /* 0xffffff8008087812 */ /* 0x000fe400078ec0ff */
[----:B--2---:R-:W-:Y:S01]  /*0640*/  @P0 R2UR UR12, R4 ;  /* 0x00000000040c02ca */ /* 0x004fe200000e0000 */
[----:B----4-:R-:W-:Y:S01]  /*0650*/  @P0 STS.64 [R14], R4 ;  /* 0x000000040e000388 */ /* 0x010fe20000000a00 */
[----:B------:R-:W-:-:S03]  /*0660*/  @P0 R2UR UR13, R5 ;  /* 0x00000000050d02ca */ /* 0x000fc600000e0000 */
[----:B------:R0:W1:Y:S04]  /*0670*/  LDS.64 R12, [R0] ;  /* 0x00000000000c7984 */ /* 0x0000680000000a00 */
[----:B------:R-:W-:Y:S04]  /*0680*/  STS.128 [R14+0x430], R16 ;  /* 0x000430100e007388 */ /* 0x000fe80000000c00 */
[----:B------:R-:W-:Y:S01]  /*0690*/  STS.128 [R14+0x440], R16 ;  /* 0x000440100e007388 */ /* 0x000fe20000000c00 */
[----:B0-----:R-:W-:-:S03]  /*06a0*/  IMAD.IADD R0, R7, 0x1, -R8 ;  /* 0x0000000107007824 */ /* 0x001fc600078e0a08 */
[----:B------:R-:W-:Y:S01]  /*06b0*/  STS.128 [R14+0x450], R16 ;  /* 0x000450100e007388 */ /* 0x000fe20000000c00 */
[C---:B------:R-:W-:Y:S01]  /*06c0*/  VIADD R10, R0.reuse, 0xffffffff ;  /* 0xffffffff000a7836 */ /* 0x040fe20000000000 */
[----:B------:R-:W-:Y:S02]  /*06d0*/  LOP3.LUT R11, R0, 0x1, RZ, 0xc0, !PT ;  /* 0x00000001000b7812 */ /* 0x000fe400078ec0ff */
[----:B------:R-:W-:Y:S04]  /*06e0*/  STS.128 [R14+0x460], R16 ;  /* 0x000460100e007388 */ /* 0x000fe80000000c00 */
[----:B------:R-:W-:Y:S04]  /*06f0*/  STS.128 [R14+0x470], R16 ;  /* 0x000470100e007388 */ /* 0x000fe80000000c00 */
[----:B------:R-:W-:Y:S04]  /*0700*/  STS.64 [R14+0x428], R16 ;  /* 0x000428100e007388 */ /* 0x000fe80000000a00 */
[----:B------:R0:W-:Y:S01]  /*0710*/  STS.64 [R14+0x480], R16 ;  /* 0x000480100e007388 */ /* 0x0001e20000000a00 */
[----:B-1----:R-:W-:-:S02]  /*0720*/  R2UR UR16, R13 ;  /* 0x000000000d1072ca */ /* 0x002fc400000e0000 */
[----:B------:R-:W-:Y:S02]  /*0730*/  R2UR UR5, R12 ;  /* 0x000000000c0572ca */ /* 0x000fe400000e0000 */
[----:B------:R-:W-:-:S05]  /*0740*/  LOP3.LUT R12, R0, 0x7ffffffe, RZ, 0xc0, !PT ;  /* 0x7ffffffe000c7812 */ /* 0x000fca00078ec0ff */
[----:B------:R-:W-:-:S04]  /*0750*/  IMAD.MOV R15, RZ, RZ, -R12 ;  /* 0x000000ffff0f7224 */ /* 0x000fc800078e0a0c */
[----:B------:R-:W-:Y:S02]  /*0760*/  UIADD3 UR19, UPT, UPT, UR13, -UR16, URZ ;  /* 0x800000100d137290 */ /* 0x000fe4000fffe0ff */
[----:B------:R-:W-:Y:S01]  /*0770*/  I2FP.F32.S32 R22, UR16 ;  /* 0x0000001000167c45 */ /* 0x000fe20008201400 */
[----:B------:R-:W-:Y:S02]  /*0780*/  UIADD3 UR18, UPT, UPT, UR12, -UR5, URZ ;  /* 0x800000050c127290 */ /* 0x000fe4000fffe0ff */
[----:B------:R-:W-:Y:S01]  /*0790*/  MOV R4, UR5 ;  /* 0x0000000500047c02 */ /* 0x000fe20008000f00 */
[----:B------:R-:W-:Y:S01]  /*07a0*/  UIADD3 UR20, UPT, UPT, -UR16, 0x50, URZ ;  /* 0x0000005010147890 */ /* 0x000fe2000fffe1ff */
[----:B------:R-:W-:Y:S01]  /*07b0*/  IMAD.U32 R13, RZ, RZ, UR19 ;  /* 0x00000013ff0d7e24 */ /* 0x000fe2000f8e00ff */
[----:B------:R-:W-:Y:S01]  /*07c0*/  UISETP.NE.AND UP0, UPT, UR19, URZ, UPT ;  /* 0x000000ff1300728c */ /* 0x000fe2000bf05270 */
[----:B0-----:R-:W-:Y:S01]  /*07d0*/  MOV R14, UR18 ;  /* 0x00000012000e7c02 */ /* 0x001fe20008000f00 */
[----:B------:R-:W-:-:S02]  /*07e0*/  UISETP.NE.AND UP1, UPT, UR18, URZ, UPT ;  /* 0x000000ff1200728c */ /* 0x000fc4000bf25270 */
[----:B------:R-:W-:Y:S01]  /*07f0*/  ISETP.EQ.AND P2, PT, RZ, UR18, PT ;  /* 0x00000012ff007c0c */ /* 0x000fe2000bf42270 */
[----:B------:R-:W-:Y:S01]  /*0800*/  UISETP.NE.AND UP3, UPT, UR18, URZ, UP0 ;  /* 0x000000ff1200728c */ /* 0x000fe20008765270 */
[----:B------:R-:W-:Y:S01]  /*0810*/  IABS R16, R13 ;  /* 0x0000000d00107213 */ /* 0x000fe20000000000 */
[----:B------:R-:W-:Y:S01]  /*0820*/  UISETP.EQ.AND UP2, UPT, UR19, URZ, UP1 ;  /* 0x000000ff1300728c */ /* 0x000fe20008f42270 */
[----:B------:R-:W-:Y:S01]  /*0830*/  IABS R17, R14 ;  /* 0x0000000e00117213 */ /* 0x000fe20000000000 */
[----:B------:R-:W-:Y:S01]  /*0840*/  UISETP.EQ.AND UP4, UPT, UR18, URZ, UP0 ;  /* 0x000000ff1200728c */ /* 0x000fe20008782270 */
[----:B------:R-:W-:Y:S01]  /*0850*/  ISETP.EQ.AND P3, PT, RZ, UR19, PT ;  /* 0x00000013ff007c0c */ /* 0x000fe2000bf62270 */
[----:B------:R-:W-:Y:S01]  /*0860*/  UPLOP3.LUT UP5, UPT, UP2, UP3, UPT, 0xf2, 0x2f ;  /* 0x00000000002f789c */ /* 0x000fe200017a7e72 */
[----:B------:R-:W-:Y:S01]  /*0870*/  I2FP.F32.S32 R23, UR20 ;  /* 0x0000001400177c45 */ /* 0x000fe20008201400 */
[----:B------:R-:W-:Y:S01]  /*0880*/  IMAD.IADD R5, R16, 0x1, R17 ;  /* 0x0000000110057824 */ /* 0x000fe200078e0211 */
[----:B------:R-:W-:-:S04]  /*0890*/  UMOV UR5, URZ ;  /* 0x000000ff00057c82 */ /* 0x000fc80008000000 */
[----:B------:R-:W-:-:S07]  /*08a0*/  I2FP.F32.S32 R5, R5 ;  /* 0x0000000500057245 */ /* 0x000fce0000201400 */
.L_x_82:
[----:B------:R-:W-:Y:S01]  /*08b0*/  ISETP.NE.AND P0, PT, R35, 0x1, PT ;  /* 0x000000012300780c */ /* 0x000fe20003f05270 */
[----:B01-34-:R-:W-:Y:S01]  /*08c0*/  IMAD.MOV R7, RZ, RZ, -R35 ;  /* 0x000000ffff077224 */ /* 0x01bfe200078e0a23 */
[----:B------:R-:W-:Y:S01]  /*08d0*/  ISETP.GE.AND P1, PT, R0, 0x1, PT ;  /* 0x000000010000780c */ /* 0x000fe20003f26270 */
[C---:B------:R-:W-:Y:S02]  /*08e0*/  IMAD R8, R4.reuse, R35, RZ ;  /* 0x0000002304087224 */ /* 0x040fe400078e02ff */
[----:B--2---:R-:W-:-:S08]  /*08f0*/  IMAD R34, R4, R7, 0x50 ;  /* 0x0000005004227424 */ /* 0x004fd000078e0207 */
[----:B------:R-:W-:-:S05]  /*0900*/  @P0 IMAD.MOV R34, RZ, RZ, -R8 ;  /* 0x000000ffff220224 */ /* 0x000fca00078e0a08 */
[----:B------:R-:W-:Y:S01]  /*0910*/  I2FP.F32.S32 R24, R34 ;  /* 0x0000002200187245 */ /* 0x000fe20000201400 */
[----:B------:R-:W-:Y:S06]  /*0920*/  @!P1 BRA `(.L_x_16) ;  /* 0x0000003c00149947 */ /* 0x000fec0003800000 */
[----:B------:R-:W-:-:S05]  /*0930*/  UMOV UR8, 0xffffffff ;  /* 0xffffffff00087882 */ /* 0x000fca0000000000 */
.L_x_60:
[----:B------:R-:W-:-:S13]  /*0940*/  LOP3.LUT P0, RZ, R35, UR8, RZ, 0xfc, !PT ;  /* 0x0000000823ff7c12 */ /* 0x000fda000f80fcff */
[----:B012---:R-:W-:Y:S05]  /*0950*/  @!P0 BRA `(.L_x_17) ;  /* 0x0000003800f88947 */ /* 0x007fea0003800000 */
[----:B------:R-:W0:Y:S01]  /*0960*/  S2UR UR9, SR_CgaCtaId ;  /* 0x00000000000979c3 */ /* 0x000e220000008800 */
[----:B------:R-:W-:Y:S01]  /*0970*/  ISETP.NE.AND P0, PT, R35, RZ, PT ;  /* 0x000000ff2300720c */ /* 0x000fe20003f05270 */
[----:B------:R-:W-:Y:S02]  /*0980*/  UMOV UR6, 0x400 ;  /* 0x0000040000067882 */ /* 0x000fe40000000000 */
[----:B------:R-:W-:-:S04]  /*0990*/  UIADD3 UR6, UPT, UPT, UR6, 0x428, URZ ;  /* 0x0000042806067890 */ /* 0x000fc8000fffe0ff */
[----:B0-----:R-:W-:-:S04]  /*09a0*/  ULEA UR6, UR9, UR6, 0x18 ;  /* 0x0000000609067291 */ /* 0x001fc8000f8ec0ff */
[----:B------:R-:W-:Y:S02]  /*09b0*/  UIMAD UR9, UR5, 0xc, UR6 ;  /* 0x0000000c050978a4 */ /* 0x000fe4000f8e0206 */
[----:B------:R-:W-:Y:S10]  /*09c0*/  @!P0 BRA `(.L_x_18) ;  /* 0x0000000000348947 */ /* 0x000ff40003800000 */
[----:B------:R-:W-:-:S09]  /*09d0*/  UISETP.NE.AND UP6, UPT, UR8, URZ, UPT ;  /* 0x000000ff0800728c */ /* 0x000fd2000bfc5270 */
[----:B------:R-:W-:Y:S05]  /*09e0*/  BRA.U !UP6, `(.L_x_19) ;  /* 0x000000010e247547 */ /* 0x000fea000b800000 */
[----:B------:R-:W-:Y:S02]  /*09f0*/  UISETP.NE.AND UP6, UPT, UR8, 0x1, UPT ;  /* 0x000000010800788c */ /* 0x000fe4000bfc5270 */
[----:B------:R-:W-:Y:S02]  /*0a00*/  UIADD3 UR6, UPT, UPT, -UR8, URZ, URZ ;  /* 0x000000ff08067290 */ /* 0x000fe4000fffe1ff */
[----:B------:R-:W-:Y:S02]  /*0a10*/  UIMAD UR17, UR16, UR8, URZ ;  /* 0x00000008101172a4 */ /* 0x000fe4000f8e02ff */
[----:B------:R-:W-:-:S05]  /*0a20*/  UIMAD UR6, UR16, UR6, 0x50 ;  /* 0x00000050100674a4 */ /* 0x000fca000f8e0206 */
[----:B------:R-:W-:-:S06]  /*0a30*/  @UP6 UIADD3 UR6, UPT, UPT, -UR17, URZ, URZ ;  /* 0x000000ff11066290 */ /* 0x000fcc000fffe1ff */
[----:B------:R-:W-:-:S04]  /*0a40*/  VIMNMX R7, PT, PT, R34, UR6, PT ;  /* 0x0000000622077c48 */ /* 0x000fc8000bfe0100 */
[----:B------:R-:W-:-:S05]  /*0a50*/  I2FP.F32.S32 R7, R7 ;  /* 0x0000000700077245 */ /* 0x000fca0000201400 */
[----:B------:R2:W-:Y:S01]  /*0a60*/  STS [UR9], R7 ;  /* 0x00000007ff007988 */ /* 0x0005e20008000809 */
[----:B------:R-:W-:Y:S05]  /*0a70*/  BRA `(.L_x_20) ;  /* 0x0000000000247947 */ /* 0x000fea0003800000 */
.L_x_19:
[----:B------:R1:W-:Y:S01]  /*0a80*/  STS [UR9], R24 ;  /* 0x00000018ff007988 */ /* 0x0003e20008000809 */
[----:B------:R-:W-:Y:S05]  /*0a90*/  BRA `(.L_x_20) ;  /* 0x00000000001c7947 */ /* 0x000fea0003800000 */
.L_x_18:
[----:B------:R-:W-:Y:S02]  /*0aa0*/  UISETP.NE.AND UP6, UPT, UR8, 0x1, UPT ;  /* 0x000000010800788c */ /* 0x000fe4000bfc5270 */
[----:B------:R-:W-:Y:S02]  /*0ab0*/  UIADD3 UR6, UPT, UPT, -UR8, URZ, URZ ;  /* 0x000000ff08067290 */ /* 0x000fe4000fffe1ff */
[----:B------:R-:W-:Y:S02]  /*0ac0*/  UIMAD UR17, UR16, UR8, URZ ;  /* 0x00000008101172a4 */ /* 0x000fe4000f8e02ff */
[----:B------:R-:W-:-:S05]  /*0ad0*/  UIMAD UR6, UR16, UR6, 0x50 ;  /* 0x00000050100674a4 */ /* 0x000fca000f8e0206 */
[----:B------:R-:W-:-:S06]  /*0ae0*/  @UP6 UIADD3 UR6, UPT, UPT, -UR17, URZ, URZ ;  /* 0x000000ff11066290 */ /* 0x000fcc000fffe1ff */
[----:B------:R-:W-:-:S05]  /*0af0*/  I2FP.F32.S32 R7, UR6 ;  /* 0x0000000600077c45 */ /* 0x000fca0008201400 */
[----:B------:R0:W-:Y:S02]  /*0b00*/  STS [UR9], R7 ;  /* 0x00000007ff007988 */ /* 0x0001e40008000809 */
.L_x_20:
[----:B------:R-:W-:-:S13]  /*0b10*/  PLOP3.LUT P0, PT, PT, PT, UP0, 0x80, 0x8 ;  /* 0x000000000008781c */ /* 0x000fda0003f0f008 */
[----:B------:R-:W-:Y:S05]  /*0b20*/  @P0 BRA P2, `(.L_x_21) ;  /* 0x0000000400440947 */ /* 0x000fea0001000000 */
[----:B------:R-:W-:-:S13]  /*0b30*/  PLOP3.LUT P0, PT, PT, PT, UP1, 0x80, 0x8 ;  /* 0x000000000008781c */ /* 0x000fda0003f0f018 */
[----:B------:R-:W-:Y:S05]  /*0b40*/  @P0 BRA P3, `(.L_x_22) ;  /* 0x0000000000d00947 */ /* 0x000fea0001800000 */
[----:B------:R-:W-:Y:S05]  /*0b50*/  BRA.U !UP3, `(.L_x_23) ;  /* 0x000000050bf87547 */ /* 0x000fea000b800000 */
[-C--:B------:R-:W-:Y:S02]  /*0b60*/  IABS R20, R14.reuse ;  /* 0x0000000e00147213 */ /* 0x080fe40000000000 */
[----:B------:R-:W-:Y:S02]  /*0b70*/  IABS R8, R14 ;  /* 0x0000000e00087213 */ /* 0x000fe40000000000 */
[----:B0-2---:R-:W0:Y:S02]  /*0b80*/  I2F.RP R7, R20 ;  /* 0x0000001400077306 */ /* 0x005e240000209400 */
[----:B------:R-:W-:-:S06]  /*0b90*/  IADD3 R8, PT, PT, RZ, -R8, RZ ;  /* 0x80000008ff087210 */ /* 0x000fcc0007ffe0ff */
[----:B0-----:R-:W0:Y:S02]  /*0ba0*/  MUFU.RCP R7, R7 ;  /* 0x0000000700077308 */ /* 0x001e240000001000 */
[----:B0-----:R-:W-:-:S06]  /*0bb0*/  IADD3 R18, PT, PT, R7, 0xffffffe, RZ ;  /* 0x0ffffffe07127810 */ /* 0x001fcc0007ffe0ff */
[----:B------:R0:W2:Y:S02]  /*0bc0*/  F2I.FTZ.U32.TRUNC.NTZ R19, R18 ;  /* 0x0000001200137305 */ /* 0x0000a4000021f000 */
[----:B0-----:R-:W-:Y:S02]  /*0bd0*/  IMAD.MOV.U32 R18, RZ, RZ, RZ ;  /* 0x000000ffff127224 */ /* 0x001fe400078e00ff */
[----:B--2---:R-:W-:-:S04]  /*0be0*/  IMAD.MOV R21, RZ, RZ, -R19 ;  /* 0x000000ffff157224 */ /* 0x004fc800078e0a13 */
[----:B------:R-:W-:-:S04]  /*0bf0*/  IMAD R21, R21, R20, RZ ;  /* 0x0000001415157224 */ /* 0x000fc800078e02ff */
[----:B------:R-:W-:-:S06]  /*0c00*/  IMAD.HI.U32 R19, R19, R21, R18 ;  /* 0x0000001513137227 */ /* 0x000fcc00078e0012 */
[----:B------:R-:W-:-:S04]  /*0c10*/  IMAD.HI.U32 R19, R19, R20, RZ ;  /* 0x0000001413137227 */ /* 0x000fc800078e00ff */
[----:B------:R-:W-:-:S05]  /*0c20*/  IMAD R7, R19, R8, R20 ;  /* 0x0000000813077224 */ /* 0x000fca00078e0214 */
[----:B------:R-:W-:-:S13]  /*0c30*/  ISETP.GT.U32.AND P4, PT, R20, R7, PT ;  /* 0x000000071400720c */ /* 0x000fda0003f84070 */
[----:B------:R-:W-:Y:S02]  /*0c40*/  @!P4 IMAD.IADD R7, R7, 0x1, -R20 ;  /* 0x000000010707c824 */ /* 0x000fe400078e0a14 */
[----:B------:R-:W-:Y:S01]  /*0c50*/  @!P4 VIADD R19, R19, 0x1 ;  /* 0x000000011313c836 */ /* 0x000fe20000000000 */
[----:B------:R-:W-:Y:S02]  /*0c60*/  ISETP.NE.AND P4, PT, RZ, UR18, PT ;  /* 0x00000012ff007c0c */ /* 0x000fe4000bf85270 */
[----:B------:R-:W-:Y:S02]  /*0c70*/  ISETP.GE.U32.AND P0, PT, R7, R20, PT ;  /* 0x000000140700720c */ /* 0x000fe40003f06070 */
[----:B------:R-:W-:-:S04]  /*0c80*/  LOP3.LUT R7, R17, UR18, RZ, 0x3c, !PT ;  /* 0x0000001211077c12 */ /* 0x000fc8000f8e3cff */
[----:B------:R-:W-:-:S07]  /*0c90*/  ISETP.GE.AND P1, PT, R7, RZ, PT ;  /* 0x000000ff0700720c */ /* 0x000fce0003f26270 */
[----:B------:R-:W-:-:S06]  /*0ca0*/  @P0 IADD3 R19, PT, PT, R19, 0x1, RZ ;  /* 0x0000000113130810 */ /* 0x000fcc0007ffe0ff */
[----:B------:R-:W-:Y:S01]  /*0cb0*/  @!P1 IMAD.MOV R19, RZ, RZ, -R19 ;  /* 0x000000ffff139224 */ /* 0x000fe200078e0a13 */
[----:B------:R-:W-:-:S04]  /*0cc0*/  @!P4 LOP3.LUT R19, RZ, R17, RZ, 0x33, !PT ;  /* 0x00000011ff13c212 */ /* 0x000fc800078e33ff */
[----:B------:R-:W-:-:S13]  /*0cd0*/  ISETP.NE.AND P0, PT, R35, R19, PT ;  /* 0x000000132300720c */ /* 0x000fda0003f05270 */
[----:B------:R-:W-:Y:S05]  /*0ce0*/  @P0 BRA `(.L_x_23) ;  /* 0x0000000400940947 */ /* 0x000fea0003800000 */
[-C--:B------:R-:W-:Y:S02]  /*0cf0*/  IABS R20, R13.reuse ;  /* 0x0000000d00147213 */ /* 0x080fe40000000000 */
[----:B------:R-:W-:Y:S02]  /*0d00*/  IABS R8, R13 ;  /* 0x0000000d00087213 */ /* 0x000fe40000000000 */
[----:B------:R-:W0:Y:S03]  /*0d10*/  I2F.RP R7, R20 ;  /* 0x0000001400077306 */ /* 0x000e260000209400 */
[----:B------:R-:W-:-:S05]  /*0d20*/  IMAD.MOV R8, RZ, RZ, -R8 ;  /* 0x000000ffff087224 */ /* 0x000fca00078e0a08 */
[----:B0-----:R-:W0:Y:S02]  /*0d30*/  MUFU.RCP R7, R7 ;  /* 0x0000000700077308 */ /* 0x001e240000001000 */
[----:B0-----:R-:W-:-:S06]  /*0d40*/  VIADD R18, R7, 0xffffffe ;  /* 0x0ffffffe07127836 */ /* 0x001fcc0000000000 */
[----:B------:R0:W2:Y:S02]  /*0d50*/  F2I.FTZ.U32.TRUNC.NTZ R19, R18 ;  /* 0x0000001200137305 */ /* 0x0000a4000021f000 */
[----:B0-----:R-:W-:Y:S01]  /*0d60*/  IMAD.MOV.U32 R18, RZ, RZ, RZ ;  /* 0x000000ffff127224 */ /* 0x001fe200078e00ff */
[----:B--2---:R-:W-:-:S05]  /*0d70*/  IADD3 R21, PT, PT, RZ, -R19, RZ ;  /* 0x80000013ff157210 */ /* 0x004fca0007ffe0ff */
[----:B------:R-:W-:-:S04]  /*0d80*/  IMAD R21, R21, R20, RZ ;  /* 0x0000001415157224 */ /* 0x000fc800078e02ff */
[----:B------:R-:W-:-:S06]  /*0d90*/  IMAD.HI.U32 R19, R19, R21, R18 ;  /* 0x0000001513137227 */ /* 0x000fcc00078e0012 */
[----:B------:R-:W-:-:S04]  /*0da0*/  IMAD.HI.U32 R19, R19, R20, RZ ;  /* 0x0000001413137227 */ /* 0x000fc800078e00ff */
[----:B------:R-:W-:-:S05]  /*0db0*/  IMAD R7, R19, R8, R20 ;  /* 0x0000000813077224 */ /* 0x000fca00078e0214 */
[----:B------:R-:W-:-:S13]  /*0dc0*/  ISETP.GT.U32.AND P4, PT, R20, R7, PT ;  /* 0x000000071400720c */ /* 0x000fda0003f84070 */
[-C--:B------:R-:W-:Y:S01]  /*0dd0*/  @!P4 IADD3 R7, PT, PT, R7, -R20.reuse, RZ ;  /* 0x800000140707c210 */ /* 0x080fe20007ffe0ff */
[----:B------:R-:W-:Y:S01]  /*0de0*/  @!P4 VIADD R19, R19, 0x1 ;  /* 0x000000011313c836 */ /* 0x000fe20000000000 */
[----:B------:R-:W-:Y:S02]  /*0df0*/  ISETP.NE.AND P4, PT, RZ, UR19, PT ;  /* 0x00000013ff007c0c */ /* 0x000fe4000bf85270 */
[----:B------:R-:W-:Y:S02]  /*0e00*/  ISETP.GE.U32.AND P0, PT, R7, R20, PT ;  /* 0x000000140700720c */ /* 0x000fe40003f06070 */
[----:B------:R-:W-:-:S04]  /*0e10*/  LOP3.LUT R7, R16, UR19, RZ, 0x3c, !PT ;  /* 0x0000001310077c12 */ /* 0x000fc8000f8e3cff */
[----:B------:R-:W-:-:S07]  /*0e20*/  ISETP.GE.AND P1, PT, R7, RZ, PT ;  /* 0x000000ff0700720c */ /* 0x000fce0003f26270 */
[----:B------:R-:W-:-:S06]  /*0e30*/  @P0 VIADD R19, R19, 0x1 ;  /* 0x0000000113130836 */ /* 0x000fcc0000000000 */
[----:B------:R-:W-:Y:S02]  /*0e40*/  @!P1 IADD3 R19, PT, PT, -R19, RZ, RZ ;  /* 0x000000ff13139210 */ /* 0x000fe40007ffe1ff */
[----:B------:R-:W-:-:S04]  /*0e50*/  @!P4 LOP3.LUT R19, RZ, R16, RZ, 0x33, !PT ;  /* 0x00000010ff13c212 */ /* 0x000fc800078e33ff */
[----:B------:R-:W-:-:S13]  /*0e60*/  ISETP.NE.AND P0, PT, R19, UR8, PT ;  /* 0x0000000813007c0c */ /* 0x000fda000bf05270 */
[----:B------:R-:W-:Y:S05]  /*0e70*/  @!P0 BRA `(.L_x_24) ;  /* 0x0000000000e08947 */ /* 0x000fea0003800000 */
[----:B------:R-:W-:Y:S05]  /*0e80*/  BRA `(.L_x_23) ;  /* 0x00000004002c7947 */ /* 0x000fea0003800000 */
.L_x_22:
[-C--:B0-2---:R-:W-:Y:S02]  /*0e90*/  IABS R7, R14.reuse ;  /* 0x0000000e00077213 */ /* 0x085fe40000000000 */
[----:B------:R-:W-:Y:S02]  /*0ea0*/  IABS R25, R14 ;  /* 0x0000000e00197213 */ /* 0x000fe40000000000 */
[----:B------:R-:W0:Y:S08]  /*0eb0*/  I2F.RP R8, R7 ;  /* 0x0000000700087306 */ /* 0x000e300000209400 */
[----:B0-----:R-:W0:Y:S02]  /*0ec0*/  MUFU.RCP R8, R8 ;  /* 0x0000000800087308 */ /* 0x001e240000001000 */
[----:B0-----:R-:W-:-:S06]  /*0ed0*/  VIADD R18, R8, 0xffffffe ;  /* 0x0ffffffe08127836 */ /* 0x001fcc0000000000 */
[----:B------:R0:W2:Y:S02]  /*0ee0*/  F2I.FTZ.U32.TRUNC.NTZ R19, R18 ;  /* 0x0000001200137305 */ /* 0x0000a4000021f000 */
[----:B0-----:R-:W-:Y:S02]  /*0ef0*/  HFMA2 R18, -RZ, RZ, 0, 0 ;  /* 0x00000000ff127431 */ /* 0x001fe400000001ff */
[----:B--2---:R-:W-:-:S04]  /*0f00*/  IMAD.MOV R20, RZ, RZ, -R19 ;  /* 0x000000ffff147224 */ /* 0x004fc800078e0a13 */
[----:B------:R-:W-:-:S04]  /*0f10*/  IMAD R21, R20, R7, RZ ;  /* 0x0000000714157224 */ /* 0x000fc800078e02ff */
[----:B------:R-:W-:-:S04]  /*0f20*/  IMAD.HI.U32 R20, R19, R21, R18 ;  /* 0x0000001513147227 */ /* 0x000fc800078e0012 */
[----:B------:R-:W-:Y:S02]  /*0f30*/  IMAD.MOV R19, RZ, RZ, -R25 ;  /* 0x000000ffff137224 */ /* 0x000fe400078e0a19 */
[----:B------:R-:W-:-:S04]  /*0f40*/  IMAD.HI.U32 R8, R20, R7, RZ ;  /* 0x0000000714087227 */ /* 0x000fc800078e00ff */
[----:B------:R-:W-:-:S05]  /*0f50*/  IMAD R20, R8, R19, R7 ;  /* 0x0000001308147224 */ /* 0x000fca00078e0207 */
[----:B------:R-:W-:-:S13]  /*0f60*/  ISETP.GT.U32.AND P4, PT, R7, R20, PT ;  /* 0x000000140700720c */ /* 0x000fda0003f84070 */
[----:B------:R-:W-:Y:S01]  /*0f70*/  @!P4 IMAD.IADD R20, R20, 0x1, -R7 ;  /* 0x000000011414c824 */ /* 0x000fe200078e0a07 */
[----:B------:R-:W-:Y:S02]  /*0f80*/  @!P4 IADD3 R8, PT, PT, R8, 0x1, RZ ;  /* 0x000000010808c810 */ /* 0x000fe40007ffe0ff */
[----:B------:R-:W-:Y:S02]  /*0f90*/  ISETP.NE.AND P4, PT, RZ, UR18, PT ;  /* 0x00000012ff007c0c */ /* 0x000fe4000bf85270 */
[----:B------:R-:W-:Y:S02]  /*0fa0*/  ISETP.GE.U32.AND P1, PT, R20, R7, PT ;  /* 0x000000071400720c */ /* 0x000fe40003f26070 */
[----:B------:R-:W-:-:S04]  /*0fb0*/  LOP3.LUT R7, R17, UR18, RZ, 0x3c, !PT ;  /* 0x0000001211077c12 */ /* 0x000fc8000f8e3cff */
[----:B------:R-:W-:-:S07]  /*0fc0*/  ISETP.GE.AND P0, PT, R7, RZ, PT ;  /* 0x000000ff0700720c */ /* 0x000fce0003f06270 */
[----:B------:R-:W-:Y:S01]  /*0fd0*/  @P1 VIADD R8, R8, 0x1 ;  /* 0x0000000108081836 */ /* 0x000fe20000000000 */
[----:B------:R-:W-:-:S05]  /*0fe0*/  ISETP.EQ.AND P1, PT, RZ, UR8, PT ;  /* 0x00000008ff007c0c */ /* 0x000fca000bf22270 */
[----:B------:R-:W-:Y:S01]  /*0ff0*/  @!P0 IMAD.MOV R8, RZ, RZ, -R8 ;  /* 0x000000ffff088224 */ /* 0x000fe200078e0a08 */
[----:B------:R-:W-:-:S04]  /*1000*/  @!P4 LOP3.LUT R8, RZ, R17, RZ, 0x33, !PT ;  /* 0x00000011ff08c212 */ /* 0x000fc800078e33ff */
[----:B------:R-:W-:-:S13]  /*1010*/  ISETP.NE.AND P0, PT, R35, R8, PT ;  /* 0x000000082300720c */ /* 0x000fda0003f05270 */
[----:B------:R-:W-:Y:S05]  /*1020*/  @!P0 BRA P1, `(.L_x_24) ;  /* 0x0000000000748947 */ /* 0x000fea0000800000 */
[----:B------:R-:W-:Y:S05]  /*1030*/  BRA `(.L_x_23) ;  /* 0x0000000000c07947 */ /* 0x000fea0003800000 */
.L_x_21:
[----:B------:R-:W-:-:S13]  /*1040*/  ISETP.NE.AND P0, PT, R35, RZ, PT ;  /* 0x000000ff2300720c */ /* 0x000fda0003f05270 */
[----:B------:R-:W-:Y:S05]  /*1050*/  @P0 BRA `(.L_x_23) ;  /* 0x0000000000b80947 */ /* 0x000fea0003800000 */
[-C--:B0-2---:R-:W-:Y:S02]  /*1060*/  IABS R7, R13.reuse ;  /* 0x0000000d00077213 */ /* 0x085fe40000000000 */
[----:B------:R-:W-:Y:S02]  /*1070*/  IABS R25, R13 ;  /* 0x0000000d00197213 */ /* 0x000fe40000000000 */
[----:B------:R-:W0:Y:S08]  /*1080*/  I2F.RP R8, R7 ;  /* 0x0000000700087306 */ /* 0x000e300000209400 */
[----:B0-----:R-:W0:Y:S02]  /*1090*/  MUFU.RCP R8, R8 ;  /* 0x0000000800087308 */ /* 0x001e240000001000 */
[----:B0-----:R-:W-:-:S06]  /*10a0*/  IADD3 R18, PT, PT, R8, 0xffffffe, RZ ;  /* 0x0ffffffe08127810 */ /* 0x001fcc0007ffe0ff */
[----:B------:R0:W2:Y:S02]  /*10b0*/  F2I.FTZ.U32.TRUNC.NTZ R19, R18 ;  /* 0x0000001200137305 */ /* 0x0000a4000021f000 */
[----:B0-----:R-:W-:Y:S02]  /*10c0*/  IMAD.MOV.U32 R18, RZ, RZ, RZ ;  /* 0x000000ffff127224 */ /* 0x001fe400078e00ff */
[----:B--2---:R-:W-:-:S04]  /*10d0*/  IMAD.MOV R20, RZ, RZ, -R19 ;  /* 0x000000ffff147224 */ /* 0x004fc800078e0a13 */
[----:B------:R-:W-:-:S04]  /*10e0*/  IMAD R21, R20, R7, RZ ;  /* 0x0000000714157224 */ /* 0x000fc800078e02ff */
[----:B------:R-:W-:Y:S01]  /*10f0*/  IMAD.HI.U32 R20, R19, R21, R18 ;  /* 0x0000001513147227 */ /* 0x000fe200078e0012 */
[----:B------:R-:W-:-:S05]  /*1100*/  IADD3 R19, PT, PT, RZ, -R25, RZ ;  /* 0x80000019ff137210 */ /* 0x000fca0007ffe0ff */
        /* <DEDUP_REMOVED lines=9> */
[----:B------:R-:W-:-:S05]  /*11a0*/  @P1 IADD3 R20, PT, PT, R20, 0x1, RZ ;  /* 0x0000000114141810 */ /* 0x000fca0007ffe0ff */
[----:B------:R-:W-:-:S04]  /*11b0*/  IMAD.MOV.U32 R7, RZ, RZ, R20 ;  /* 0x000000ffff077224 */ /* 0x000fc800078e0014 */
[----:B------:R-:W-:Y:S01]  /*11c0*/  @!P0 IMAD.MOV R7, RZ, RZ, -R7 ;  /* 0x000000ffff078224 */ /* 0x000fe200078e0a07 */
[----:B------:R-:W-:-:S04]  /*11d0*/  @!P4 LOP3.LUT R7, RZ, R16, RZ, 0x33, !PT ;  /* 0x00000010ff07c212 */ /* 0x000fc800078e33ff */
[----:B------:R-:W-:-:S13]  /*11e0*/  ISETP.NE.AND P0, PT, R7, UR8, PT ;  /* 0x0000000807007c0c */ /* 0x000fda000bf05270 */
[----:B------:R-:W-:Y:S05]  /*11f0*/  @P0 BRA `(.L_x_23) ;  /* 0x0000000000500947 */ /* 0x000fea0003800000 */
.L_x_24:
[----:B------:R-:W-:Y:S01]  /*1200*/  MOV R7, UR8 ;  /* 0x0000000800077c02 */ /* 0x000fe20008000f00 */
[----:B------:R-:W0:Y:S01]  /*1210*/  LDS R18, [UR9+0x4] ;  /* 0x00000409ff127984 */ /* 0x000e220008000800 */
[----:B------:R-:W-:Y:S02]  /*1220*/  IABS R8, R35 ;  /* 0x0000002300087213 */ /* 0x000fe40000000000 */
[----:B------:R-:W-:-:S05]  /*1230*/  IABS R7, R7 ;  /* 0x0000000700077213 */ /* 0x000fca0000000000 */
[----:B------:R-:W-:-:S05]  /*1240*/  IMAD.IADD R7, R7, 0x1, R8 ;  /* 0x0000000107077824 */ /* 0x000fca00078e0208 */
[----:B------:R-:W-:-:S04]  /*1250*/  I2FP.F32.U32 R20, R7 ;  /* 0x0000000700147245 */ /* 0x000fc80000201000 */
[----:B------:R-:W2:Y:S08]  /*1260*/  MUFU.RCP R7, R20 ;  /* 0x0000001400077308 */ /* 0x000eb00000001000 */
[----:B------:R-:W3:Y:S01]  /*1270*/  FCHK P0, R5, R20 ;  /* 0x0000001405007302 */ /* 0x000ee20000000000 */
[----:B--2---:R-:W-:-:S04]  /*1280*/  FFMA R8, -R20, R7, 1 ;  /* 0x3f80000014087423 */ /* 0x004fc80000000107 */
[----:B------:R-:W-:-:S04]  /*1290*/  FFMA R8, R7, R8, R7 ;  /* 0x0000000807087223 */ /* 0x000fc80000000007 */
[----:B------:R-:W-:-:S04]  /*12a0*/  FFMA R7, R5, R8, RZ ;  /* 0x0000000805077223 */ /* 0x000fc800000000ff */
[----:B------:R-:W-:-:S04]  /*12b0*/  FFMA R19, -R20, R7, R5 ;  /* 0x0000000714137223 */ /* 0x000fc80000000105 */
[----:B------:R-:W-:Y:S01]  /*12c0*/  FFMA R7, R8, R19, R7 ;  /* 0x0000001308077223 */ /* 0x000fe20000000007 */
[----:B0--3--:R-:W-:Y:S06]  /*12d0*/  @!P0 BRA `(.L_x_25) ;  /* 0x0000000000108947 */ /* 0x009fec0003800000 */
[----:B------:R-:W-:Y:S01]  /*12e0*/  IMAD.MOV.U32 R25, RZ, RZ, R20 ;  /* 0x000000ffff197224 */ /* 0x000fe200078e0014 */
[----:B------:R-:W-:Y:S02]  /*12f0*/  MOV R30, R5 ;  /* 0x00000005001e7202 */ /* 0x000fe40000000f00 */
[----:B------:R-:W-:-:S07]  /*1300*/  MOV R8, 0x1320 ;  /* 0x0000132000087802 */ /* 0x000fce0000000f00 */
[----:B-1----:R-:W-:Y:S05]  /*1310*/  CALL.REL.NOINC `($__internal_2_$__cuda_sm3x_div_rn_noftz_f32_slowpath) ;  /* 0x000000a800e47944 */ /* 0x002fea0003c00000 */
.L_x_25:
[----:B------:R-:W-:-:S13]  /*1320*/  FSETP.GT.AND P0, PT, |R18|, R7, PT ;  /* 0x000000071200720b */ /* 0x000fda0003f04200 */
[----:B------:R3:W-:Y:S02]  /*1330*/  @P0 STS [UR9+0x4], R7 ;  /* 0x00000407ff000988 */ /* 0x0007e40008000809 */
.L_x_23:
[----:B0-23--:R-:W-:Y:S01]  /*1340*/  IMAD.U32 R7, RZ, RZ, UR8 ;  /* 0x00000008ff077e24 */ /* 0x00dfe2000f8e00ff */
[----:B------:R-:W-:Y:S02]  /*1350*/  ISETP.NE.AND P0, PT, R35, RZ, PT ;  /* 0x000000ff2300720c */ /* 0x000fe40003f05270 */
[----:B------:R-:W-:Y:S02]  /*1360*/  IABS R8, R35 ;  /* 0x0000002300087213 */ /* 0x000fe40000000000 */
[----:B------:R-:W-:-:S05]  /*1370*/  IABS R7, R7 ;  /* 0x0000000700077213 */ /* 0x000fca0000000000 */
[----:B------:R-:W-:-:S05]  /*1380*/  IMAD.IADD R7, R7, 0x1, R8 ;  /* 0x0000000107077824 */ /* 0x000fca00078e0208 */
[----:B------:R-:W-:Y:S01]  /*1390*/  I2FP.F32.U32 R25, R7 ;  /* 0x0000000700197245 */ /* 0x000fe20000201000 */
[----:B------:R-:W-:Y:S06]  /*13a0*/  @!P0 BRA `(.L_x_26) ;  /* 0x00000014008c8947 */ /* 0x000fec0003800000 */
[----:B------:R-:W-:-:S13]  /*13b0*/  ISETP.NE.AND P0, PT, R10, RZ, PT ;  /* 0x000000ff0a00720c */ /* 0x000fda0003f05270 */
[----:B------:R-:W-:Y:S05]  /*13c0*/  @!P0 BRA `(.L_x_27) ;  /* 0x0000000c00a48947 */ /* 0x000fea0003800000 */
[----:B------:R-:W-:-:S07]  /*13d0*/  MOV R36, R15 ;  /* 0x0000000f00247202 */ /* 0x000fce0000000f00 */
.L_x_36:
[C---:B------:R-:W-:Y:S02]  /*13e0*/  IMAD R18, R2.reuse, 0x8, R9 ;  /* 0x0000000802127824 */ /* 0x040fe400078e0209 */
[----:B0-----:R-:W-:-:S04]  /*13f0*/  VIADD R20, R2, 0x81 ;  /* 0x0000008102147836 */ /* 0x001fc80000000000 */
[----:B------:R-:W0:Y:S02]  /*1400*/  LDS.64 R18, [R18] ;  /* 0x0000000012127984 */ /* 0x000e240000000a00 */
[----:B0-----:R-:W-:Y:S01]  /*1410*/  VIADD R7, R19, -UR16 ;  /* 0x8000001013077c36 */ /* 0x001fe20008000000 */
[----:B------:R-:W-:-:S04]  /*1420*/  IADD3 R8, PT, PT, -R4, R18, RZ ;  /* 0x0000001204087210 */ /* 0x000fc80007ffe1ff */
[----:B------:R-:W-:Y:S02]  /*1430*/  ISETP.NE.AND P0, PT, R7, RZ, PT ;  /* 0x000000ff0700720c */ /* 0x000fe40003f05270 */
[----:B------:R-:W-:-:S13]  /*1440*/  ISETP.EQ.AND P1, PT, R8, RZ, PT ;  /* 0x000000ff0800720c */ /* 0x000fda0003f22270 */
[----:B------:R-:W-:Y:S05]  /*1450*/  @P0 BRA P1, `(.L_x_28) ;  /* 0x0000000400880947 */ /* 0x000fea0000800000 */
[----:B------:R-:W-:Y:S02]  /*1460*/  ISETP.NE.AND P0, PT, R7, RZ, PT ;  /* 0x000000ff0700720c */ /* 0x000fe40003f05270 */
[----:B------:R-:W-:-:S13]  /*1470*/  ISETP.NE.AND P1, PT, R8, RZ, PT ;  /* 0x000000ff0800720c */ /* 0x000fda0003f25270 */
[----:B------:R-:W-:Y:S05]  /*1480*/  @!P0 BRA P1, `(.L_x_29) ;  /* 0x0000000000d48947 */ /* 0x000fea0000800000 */
[----:B------:R-:W-:-:S13]  /*1490*/  ISETP.EQ.OR P0, PT, R8, RZ, !P0 ;  /* 0x000000ff0800720c */ /* 0x000fda0004702670 */
[----:B------:R-:W-:Y:S05]  /*14a0*/  @P0 BRA `(.L_x_28) ;  /* 0x0000000400740947 */ /* 0x000fea0003800000 */
[----:B------:R-:W-:-:S04]  /*14b0*/  IABS R21, R8 ;  /* 0x0000000800157213 */ /* 0x000fc80000000000 */
[----:B------:R-:W0:Y:S08]  /*14c0*/  I2F.RP R2, R21 ;  /* 0x0000001500027306 */ /* 0x000e300000209400 */
[----:B0-----:R-:W0:Y:S02]  /*14d0*/  MUFU.RCP R2, R2 ;  /* 0x0000000200027308 */ /* 0x001e240000001000 */
[----:B0-----:R-:W-:-:S06]  /*14e0*/  VIADD R26, R2, 0xffffffe ;  /* 0x0ffffffe021a7836 */ /* 0x001fcc0000000000 */
[----:B------:R0:W2:Y:S02]  /*14f0*/  F2I.FTZ.U32.TRUNC.NTZ R27, R26 ;  /* 0x0000001a001b7305 */ /* 0x0000a4000021f000 */
[----:B0-----:R-:W-:Y:S02]  /*1500*/  IMAD.MOV.U32 R26, RZ, RZ, RZ ;  /* 0x000000ffff1a7224 */ /* 0x001fe400078e00ff */
[----:B--2---:R-:W-:-:S05]  /*1510*/  IMAD R28, R27, R21, RZ ;  /* 0x000000151b1c7224 */ /* 0x004fca00078e02ff */
[----:B------:R-:W-:-:S05]  /*1520*/  IADD3 R29, PT, PT, -R28, RZ, RZ ;  /* 0x000000ff1c1d7210 */ /* 0x000fca0007ffe1ff */
[----:B------:R-:W-:Y:S01]  /*1530*/  IMAD.HI.U32 R28, R27, R29, R26 ;  /* 0x0000001d1b1c7227 */ /* 0x000fe200078e001a */
[----:B------:R-:W-:Y:S02]  /*1540*/  IABS R27, R8 ;  /* 0x00000008001b7213 */ /* 0x000fe40000000000 */
[----:B------:R-:W-:-:S03]  /*1550*/  LOP3.LUT R8, R8, R21, RZ, 0x3c, !PT ;  /* 0x0000001508087212 */ /* 0x000fc600078e3cff */
[----:B------:R-:W-:Y:S01]  /*1560*/  IMAD.MOV R27, RZ, RZ, -R27 ;  /* 0x000000ffff1b7224 */ /* 0x000fe200078e0a1b */
[----:B------:R-:W-:Y:S01]  /*1570*/  ISETP.GE.AND P1, PT, R8, RZ, PT ;  /* 0x000000ff0800720c */ /* 0x000fe20003f26270 */
[----:B------:R-:W-:-:S04]  /*1580*/  IMAD.HI.U32 R28, R28, R21, RZ ;  /* 0x000000151c1c7227 */ /* 0x000fc800078e00ff */
[----:B------:R-:W-:-:S05]  /*1590*/  IMAD R2, R28, R27, R21 ;  /* 0x0000001b1c027224 */ /* 0x000fca00078e0215 */
[----:B------:R-:W-:-:S13]  /*15a0*/  ISETP.GT.U32.AND P4, PT, R21, R2, PT ;  /* 0x000000021500720c */ /* 0x000fda0003f84070 */
[-C--:B------:R-:W-:Y:S01]  /*15b0*/  @!P4 IADD3 R2, PT, PT, R2, -R21.reuse, RZ ;  /* 0x800000150202c210 */ /* 0x080fe20007ffe0ff */
[----:B------:R-:W-:Y:S01]  /*15c0*/  @!P4 VIADD R28, R28, 0x1 ;  /* 0x000000011c1cc836 */ /* 0x000fe20000000000 */
[----:B------:R-:W-:Y:S02]  /*15d0*/  ISETP.NE.AND P4, PT, R21, RZ, PT ;  /* 0x000000ff1500720c */ /* 0x000fe40003f85270 */
[----:B------:R-:W-:-:S13]  /*15e0*/  ISETP.GE.U32.AND P0, PT, R2, R21, PT ;  /* 0x000000150200720c */ /* 0x000fda0003f06070 */
[----:B------:R-:W-:-:S05]  /*15f0*/  @P0 VIADD R28, R28, 0x1 ;  /* 0x000000011c1c0836 */ /* 0x000fca0000000000 */
[----:B------:R-:W-:Y:S02]  /*1600*/  @!P1 IADD3 R28, PT, PT, -R28, RZ, RZ ;  /* 0x000000ff1c1c9210 */ /* 0x000fe40007ffe1ff */
[----:B------:R-:W-:-:S04]  /*1610*/  @!P4 LOP3.LUT R28, RZ, R21, RZ, 0x33, !PT ;  /* 0x00000015ff1cc212 */ /* 0x000fc800078e33ff */
[----:B------:R-:W-:-:S13]  /*1620*/  ISETP.NE.AND P0, PT, R35, R28, PT ;  /* 0x0000001c2300720c */ /* 0x000fda0003f05270 */
[----:B------:R-:W-:Y:S05]  /*1630*/  @P0 BRA `(.L_x_28) ;  /* 0x0000000400100947 */ /* 0x000fea0003800000 */
[-C--:B------:R-:W-:Y:S02]  /*1640*/  IABS R2, R7.reuse ;  /* 0x0000000700027213 */ /* 0x080fe40000000000 */
[----:B------:R-:W-:Y:S02]  /*1650*/  IABS R28, R7 ;  /* 0x00000007001c7213 */ /* 0x000fe40000000000 */
[----:B------:R-:W0:Y:S08]  /*1660*/  I2F.RP R8, R2 ;  /* 0x0000000200087306 */ /* 0x000e300000209400 */
[----:B0-----:R-:W0:Y:S02]  /*1670*/  MUFU.RCP R8, R8 ;  /* 0x0000000800087308 */ /* 0x001e240000001000 */
[----:B0-----:R-:W-:Y:S01]  /*1680*/  VIADD R26, R8, 0xffffffe ;  /* 0x0ffffffe081a7836 */ /* 0x001fe20000000000 */
[----:B------:R-:W-:-:S05]  /*1690*/  LOP3.LUT R8, R7, R2, RZ, 0x3c, !PT ;  /* 0x0000000207087212 */ /* 0x000fca00078e3cff */
[----:B------:R0:W2:Y:S01]  /*16a0*/  F2I.FTZ.U32.TRUNC.NTZ R27, R26 ;  /* 0x0000001a001b7305 */ /* 0x0000a2000021f000 */
[----:B------:R-:W-:Y:S01]  /*16b0*/  ISETP.GE.AND P1, PT, R8, RZ, PT ;  /* 0x000000ff0800720c */ /* 0x000fe20003f26270 */
        /* <DEDUP_REMOVED lines=10> */
[----:B------:R-:W-:Y:S02]  /*1760*/  ISETP.NE.AND P4, PT, R7, RZ, PT ;  /* 0x000000ff0700720c */ /* 0x000fe40003f85270 */
[----:B------:R-:W-:-:S13]  /*1770*/  ISETP.GE.U32.AND P0, PT, R29, R2, PT ;  /* 0x000000021d00720c */ /* 0x000fda0003f06070 */
[----:B------:R-:W-:-:S04]  /*1780*/  @P0 VIADD R27, R27, 0x1 ;  /* 0x000000011b1b0836 */ /* 0x000fc80000000000 */
[----:B------:R-:W-:Y:S01]  /*1790*/  @!P1 IMAD.MOV R27, RZ, RZ, -R27 ;  /* 0x000000ffff1b9224 */ /* 0x000fe200078e0a1b */
[----:B------:R-:W-:-:S04]  /*17a0*/  @!P4 LOP3.LUT R27, RZ, R2, RZ, 0x33, !PT ;  /* 0x00000002ff1bc212 */ /* 0x000fc800078e33ff */
[----:B------:R-:W-:-:S13]  /*17b0*/  ISETP.NE.AND P0, PT, R27, UR8, PT ;  /* 0x000000081b007c0c */ /* 0x000fda000bf05270 */
[----:B------:R-:W-:Y:S05]  /*17c0*/  @!P0 BRA `(.L_x_30) ;  /* 0x00000000006c8947 */ /* 0x000fea0003800000 */
[----:B------:R-:W-:Y:S05]  /*17d0*/  BRA `(.L_x_28) ;  /* 0x0000000000a87947 */ /* 0x000fea0003800000 */
.L_x_29:
[----:B------:R-:W-:-:S04]  /*17e0*/  IABS R21, R8 ;  /* 0x0000000800157213 */ /* 0x000fc80000000000 */
[----:B------:R-:W0:Y:S08]  /*17f0*/  I2F.RP R2, R21 ;  /* 0x0000001500027306 */ /* 0x000e300000209400 */
[----:B0-----:R-:W0:Y:S02]  /*1800*/  MUFU.RCP R2, R2 ;  /* 0x0000000200027308 */ /* 0x001e240000001000 */
[----:B0-----:R-:W-:-:S06]  /*1810*/  IADD3 R26, PT, PT, R2, 0xffffffe, RZ ;  /* 0x0ffffffe021a7810 */ /* 0x001fcc0007ffe0ff */
[----:B------:R0:W2:Y:S02]  /*1820*/  F2I.FTZ.U32.TRUNC.NTZ R27, R26 ;  /* 0x0000001a001b7305 */ /* 0x0000a4000021f000 */
[----:B0-----:R-:W-:Y:S02]  /*1830*/  IMAD.MOV.U32 R26, RZ, RZ, RZ ;  /* 0x000000ffff1a7224 */ /* 0x001fe400078e00ff */
[----:B--2---:R-:W-:-:S04]  /*1840*/  IMAD R28, R27, R21, RZ ;  /* 0x000000151b1c7224 */ /* 0x004fc800078e02ff */
[----:B------:R-:W-:-:S04]  /*1850*/  IMAD.MOV R29, RZ, RZ, -R28 ;  /* 0x000000ffff1d7224 */ /* 0x000fc800078e0a1c */
[----:B------:R-:W-:Y:S01]  /*1860*/  IMAD.HI.U32 R28, R27, R29, R26 ;  /* 0x0000001d1b1c7227 */ /* 0x000fe200078e001a */
[----:B------:R-:W-:Y:S02]  /*1870*/  IABS R27, R8 ;  /* 0x00000008001b7213 */ /* 0x000fe40000000000 */
[----:B------:R-:W-:Y:S02]  /*1880*/  LOP3.LUT R8, R8, R21, RZ, 0x3c, !PT ;  /* 0x0000001508087212 */ /* 0x000fe400078e3cff */
[----:B------:R-:W-:Y:S01]  /*1890*/  IADD3 R27, PT, PT, RZ, -R27, RZ ;  /* 0x8000001bff1b7210 */ /* 0x000fe20007ffe0ff */
[----:B------:R-:W-:Y:S01]  /*18a0*/  IMAD.HI.U32 R2, R28, R21, RZ ;  /* 0x000000151c027227 */ /* 0x000fe200078e00ff */
[----:B------:R-:W-:-:S03]  /*18b0*/  ISETP.GE.AND P0, PT, R8, RZ, PT ;  /* 0x000000ff0800720c */ /* 0x000fc60003f06270 */
[----:B------:R-:W-:-:S05]  /*18c0*/  IMAD R28, R2, R27, R21 ;  /* 0x0000001b021c7224 */ /* 0x000fca00078e0215 */
[----:B------:R-:W-:-:S13]  /*18d0*/  ISETP.GT.U32.AND P4, PT, R21, R28, PT ;  /* 0x0000001c1500720c */ /* 0x000fda0003f84070 */
[----:B------:R-:W-:Y:S02]  /*18e0*/  @!P4 IMAD.IADD R28, R28, 0x1, -R21 ;  /* 0x000000011c1cc824 */ /* 0x000fe400078e0a15 */
[----:B------:R-:W-:Y:S01]  /*18f0*/  @!P4 VIADD R2, R2, 0x1 ;  /* 0x000000010202c836 */ /* 0x000fe20000000000 */
[----:B------:R-:W-:Y:S02]  /*1900*/  ISETP.NE.AND P4, PT, R21, RZ, PT ;  /* 0x000000ff1500720c */ /* 0x000fe40003f85270 */
[----:B------:R-:W-:-:S13]  /*1910*/  ISETP.GE.U32.AND P1, PT, R28, R21, PT ;  /* 0x000000151c00720c */ /* 0x000fda0003f26070 */
[----:B------:R-:W-:-:S05]  /*1920*/  @P1 IADD3 R2, PT, PT, R2, 0x1, RZ ;  /* 0x0000000102021810 */ /* 0x000fca0007ffe0ff */
[----:B------:R-:W-:Y:S01]  /*1930*/  @!P0 IMAD.MOV R2, RZ, RZ, -R2 ;  /* 0x000000ffff028224 */ /* 0x000fe200078e0a02 */
[----:B------:R-:W-:-:S04]  /*1940*/  @!P4 LOP3.LUT R2, RZ, R21, RZ, 0x33, !PT ;  /* 0x00000015ff02c212 */ /* 0x000fc800078e33ff */
[----:B------:R-:W-:-:S04]  /*1950*/  ISETP.NE.AND P0, PT, R35, R2, PT ;  /* 0x000000022300720c */ /* 0x000fc80003f05270 */
[----:B------:R-:W-:-:S13]  /*1960*/  ISETP.NE.OR P0, PT, RZ, UR8, P0 ;  /* 0x00000008ff007c0c */ /* 0x000fda0008705670 */
[----:B------:R-:W-:Y:S05]  /*1970*/  @P0 BRA `(.L_x_28) ;  /* 0x0000000000400947 */ /* 0x000fea0003800000 */
.L_x_30:
[----:B------:R-:W0:Y:S01]  /*1980*/  LDS R2, [UR9+0x8] ;  /* 0x00000809ff027984 */ /* 0x000e220008000800 */
[----:B------:R-:W2:Y:S01]  /*1990*/  MUFU.RCP R8, R25 ;  /* 0x0000001900087308 */ /* 0x000ea20000001000 */
[----:B------:R-:W-:-:S05]  /*19a0*/  IABS R30, R7 ;  /* 0x00000007001e7213 */ /* 0x000fca0000000000 */
[----:B------:R-:W-:-:S05]  /*19b0*/  IMAD.IADD R30, R21, 0x1, R30 ;  /* 0x00000001151e7824 */ /* 0x000fca00078e021e */
[----:B------:R-:W-:-:S04]  /*19c0*/  I2FP.F32.S32 R30, R30 ;  /* 0x0000001e001e7245 */ /* 0x000fc80000201400 */
[----:B------:R-:W3:Y:S01]  /*19d0*/  FCHK P0, R30, R25 ;  /* 0x000000191e007302 */ /* 0x000ee20000000000 */
[----:B--2---:R-:W-:-:S04]  /*19e0*/  FFMA R7, -R25, R8, 1 ;  /* 0x3f80000019077423 */ /* 0x004fc80000000108 */
[----:B------:R-:W-:-:S04]  /*19f0*/  FFMA R7, R8, R7, R8 ;  /* 0x0000000708077223 */ /* 0x000fc80000000008 */
[----:B------:R-:W-:-:S04]  /*1a00*/  FFMA R8, R30, R7, RZ ;  /* 0x000000071e087223 */ /* 0x000fc800000000ff */
[----:B------:R-:W-:-:S04]  /*1a10*/  FFMA R21, -R25, R8, R30 ;  /* 0x0000000819157223 */ /* 0x000fc8000000011e */
[----:B------:R-:W-:Y:S01]  /*1a20*/  FFMA R7, R7, R21, R8 ;  /* 0x0000001507077223 */ /* 0x000fe20000000008 */
[----:B---3--:R-:W-:Y:S06]  /*1a30*/  @!P0 BRA `(.L_x_31) ;  /* 0x0000000000088947 */ /* 0x008fec0003800000 */
[----:B------:R-:W-:-:S07]  /*1a40*/  MOV R8, 0x1a60 ;  /* 0x00001a6000087802 */ /* 0x000fce0000000f00 */
[----:B01----:R-:W-:Y:S05]  /*1a50*/  CALL.REL.NOINC `($__internal_2_$__cuda_sm3x_div_rn_noftz_f32_slowpath) ;  /* 0x000000a400147944 */ /* 0x003fea0003c00000 */
.L_x_31:
[----:B0-----:R-:W-:-:S13]  /*1a60*/  FSETP.GT.AND P0, PT, |R2|, R7, PT ;  /* 0x000000070200720b */ /* 0x001fda0003f04200 */
[----:B------:R0:W-:Y:S02]  /*1a70*/  @P0 STS [UR9+0x8], R7 ;  /* 0x00000807ff000988 */ /* 0x0001e40008000809 */
.L_x_28:
[----:B0-----:R-:W-:Y:S01]  /*1a80*/  SHF.R.S32.HI R7, RZ, 0x1f, R20 ;  /* 0x0000001fff077819 */ /* 0x001fe20000011414 */
[C---:B------:R-:W-:Y:S01]  /*1a90*/  IMAD R26, R3.reuse, 0x8, R9 ;  /* 0x00000008031a7824 */ /* 0x040fe200078e0209 */
[----:B------:R-:W-:Y:S02]  /*1aa0*/  IADD3 R37, PT, PT, R3, 0x81, RZ ;  /* 0x0000008103257810 */ /* 0x000fe40007ffe0ff */
[----:B------:R-:W-:Y:S02]  /*1ab0*/  LEA.HI R7, R7, R20, RZ, 0x7 ;  /* 0x0000001407077211 */ /* 0x000fe400078f38ff */
[----:B------:R-:W-:Y:S02]  /*1ac0*/  STS.64 [R26], R18 ;  /* 0x000000121a007388 */ /* 0x000fe40000000a00 */
[----:B------:R-:W-:-:S04]  /*1ad0*/  LOP3.LUT R7, R7, 0xffffff80, RZ, 0xc0, !PT ;  /* 0xffffff8007077812 */ /* 0x000fc800078ec0ff */
[----:B------:R-:W-:-:S05]  /*1ae0*/  IADD3 R2, PT, PT, R20, -R7, RZ ;  /* 0x8000000714027210 */ /* 0x000fca0007ffe0ff */
[C---:B------:R-:W-:Y:S02]  /*1af0*/  IMAD R20, R2.reuse, 0x8, R9 ;  /* 0x0000000802147824 */ /* 0x040fe400078e0209 */
[----:B------:R-:W-:-:S04]  /*1b00*/  VIADD R2, R2, 0x1 ;  /* 0x0000000102027836 */ /* 0x000fc80000000000 */
[----:B------:R-:W0:Y:S01]  /*1b10*/  LDS.64 R20, [R20] ;  /* 0x0000000014147984 */ /* 0x000e220000000a00 */
[----:B------:R-:W-:Y:S01]  /*1b20*/  LOP3.LUT R2, R2, 0x7f, RZ, 0xc0, !PT ;  /* 0x0000007f02027812 */ /* 0x000fe200078ec0ff */
[----:B0-----:R-:W-:Y:S01]  /*1b30*/  IMAD.IADD R8, R20, 0x1, -R4 ;  /* 0x0000000114087824 */ /* 0x001fe200078e0a04 */
[----:B------:R-:W-:-:S04]  /*1b40*/  IADD3 R7, PT, PT, R21, -UR16, RZ ;  /* 0x8000001015077c10 */ /* 0x000fc8000fffe0ff */
        /* <DEDUP_REMOVED lines=13> */
[----:B0-----:R-:W-:Y:S01]  /*1c20*/  MOV R18, RZ ;  /* 0x000000ff00127202 */ /* 0x001fe20000000f00 */
[----:B--2---:R-:W-:-:S04]  /*1c30*/  IMAD R26, R19, R27, RZ ;  /* 0x0000001b131a7224 */ /* 0x004fc800078e02ff */
[----:B------:R-:W-:-:S04]  /*1c40*/  IMAD.MOV R29, RZ, RZ, -R26 ;  /* 0x000000ffff1d7224 */ /* 0x000fc800078e0a1a */
        /* <DEDUP_REMOVED lines=15> */
[----:B------:R-:W-:-:S13]  /*1d40*/  ISETP.NE.AND P0, PT, R35, R26, PT ;  /* 0x0000001a2300720c */ /* 0x000fda0003f05270 */
[----:B------:R-:W-:Y:S05]  /*1d50*/  @P0 BRA `(.L_x_32) ;  /* 0x0000000400140947 */ /* 0x000fea0003800000 */
[-C--:B------:R-:W-:Y:S02]  /*1d60*/  IABS R8, R7.reuse ;  /* 0x0000000700087213 */ /* 0x080fe40000000000 */
[----:B------:R-:W-:Y:S02]  /*1d70*/  IABS R26, R7 ;  /* 0x00000007001a7213 */ /* 0x000fe40000000000 */
[----:B------:R-:W0:Y:S02]  /*1d80*/  I2F.RP R3, R8 ;  /* 0x0000000800037306 */ /* 0x000e240000209400 */
        /* <DEDUP_REMOVED lines=13> */
[----:B------:R-:W-:Y:S02]  /*1e60*/  ISETP.NE.AND P4, PT, R7, RZ, PT ;  /* 0x000000ff0700720c */ /* 0x000fe40003f85270 */
[-C--:B------:R-:W-:Y:S02]  /*1e70*/  ISETP.GE.U32.AND P0, PT, R3, R8.reuse, PT ;  /* 0x000000080300720c */ /* 0x080fe40003f06070 */
[----:B------:R-:W-:-:S04]  /*1e80*/  LOP3.LUT R3, R7, R8, RZ, 0x3c, !PT ;  /* 0x0000000807037212 */ /* 0x000fc800078e3cff */
[----:B------:R-:W-:-:S07]  /*1e90*/  ISETP.GE.AND P1, PT, R3, RZ, PT ;  /* 0x000000ff0300720c */ /* 0x000fce0003f26270 */
[----:B------:R-:W-:-:S06]  /*1ea0*/  @P0 IADD3 R19, PT, PT, R19, 0x1, RZ ;  /* 0x0000000113130810 */ /* 0x000fcc0007ffe0ff */
[----:B------:R-:W-:Y:S01]  /*1eb0*/  @!P1 IMAD.MOV R19, RZ, RZ, -R19 ;  /* 0x000000ffff139224 */ /* 0x000fe200078e0a13 */
[----:B------:R-:W-:-:S04]  /*1ec0*/  @!P4 LOP3.LUT R19, RZ, R8, RZ, 0x33, !PT ;  /* 0x00000008ff13c212 */ /* 0x000fc800078e33ff */
[----:B------:R-:W-:-:S13]  /*1ed0*/  ISETP.NE.AND P0, PT, R19, UR8, PT ;  /* 0x0000000813007c0c */ /* 0x000fda000bf05270 */
[----:B------:R-:W-:Y:S05]  /*1ee0*/  @!P0 BRA `(.L_x_34) ;  /* 0x0000000000708947 */ /* 0x000fea0003800000 */
[----:B------:R-:W-:Y:S05]  /*1ef0*/  BRA `(.L_x_32) ;  /* 0x0000000000ac7947 */ /* 0x000fea0003800000 */
.L_x_33:
        /* <DEDUP_REMOVED lines=21> */
[----:B------:R-:W-:-:S05]  /*2050*/  MOV R8, R26 ;  /* 0x0000001a00087202 */ /* 0x000fca0000000f00 */
[----:B------:R-:W-:Y:S01]  /*2060*/  @!P0 IMAD.MOV R8, RZ, RZ, -R8 ;  /* 0x000000ffff088224 */ /* 0x000fe200078e0a08 */
[----:B------:R-:W-:-:S04]  /*2070*/  @!P4 LOP3.LUT R8, RZ, R27, RZ, 0x33, !PT ;  /* 0x0000001bff08c212 */ /* 0x000fc800078e33ff */
[----:B------:R-:W-:-:S04]  /*2080*/  ISETP.NE.AND P0, PT, R35, R8, PT ;  /* 0x000000082300720c */ /* 0x000fc80003f05270 */
[----:B------:R-:W-:-:S13]  /*2090*/  ISETP.NE.OR P0, PT, RZ, UR8, P0 ;  /* 0x00000008ff007c0c */ /* 0x000fda0008705670 */
[----:B------:R-:W-:Y:S05]  /*20a0*/  @P0 BRA `(.L_x_32) ;  /* 0x0000000000400947 */ /* 0x000fea0003800000 */
.L_x_34:
        /* <DEDUP_REMOVED lines=14> */
.L_x_35:
[----:B0-----:R-:W-:-:S13]  /*2190*/  FSETP.GT.AND P0, PT, |R3|, R7, PT ;  /* 0x000000070300720b */ /* 0x001fda0003f04200 */
[----:B------:R0:W-:Y:S02]  /*21a0*/  @P0 STS [UR9+0x8], R7 ;  /* 0x00000807ff000988 */ /* 0x0001e40008000809 */
.L_x_32:
[----:B------:R-:W-:Y:S01]  /*21b0*/  SHF.R.S32.HI R8, RZ, 0x1f, R37 ;  /* 0x0000001fff087819 */ /* 0x000fe20000011425 */
[----:B------:R-:W-:-:S03]  /*21c0*/  VIADD R36, R36, 0x2 ;  /* 0x0000000224247836 */ /* 0x000fc60000000000 */
[----:B------:R-:W-:Y:S02]  /*21d0*/  LEA.HI R8, R8, R37, RZ, 0x7 ;  /* 0x0000002508087211 */ /* 0x000fe400078f38ff */
[----:B------:R-:W-:Y:S02]  /*21e0*/  ISETP.NE.AND P0, PT, R36, RZ, PT ;  /* 0x000000ff2400720c */ /* 0x000fe40003f05270 */
[----:B------:R-:W-:-:S04]  /*21f0*/  LOP3.LUT R8, R8, 0xffffff80, RZ, 0xc0, !PT ;  /* 0xffffff8008087812 */ /* 0x000fc800078ec0ff */
[----:B------:R-:W-:-:S04]  /*2200*/  IADD3 R8, PT, PT, R37, -R8, RZ ;  /* 0x8000000825087210 */ /* 0x000fc80007ffe0ff */
[C---:B------:R-:W-:Y:S01]  /*2210*/  IADD3 R3, PT, PT, R8.reuse, 0x1, RZ ;  /* 0x0000000108037810 */ /* 0x040fe20007ffe0ff */
[----:B0-----:R-:W-:-:S03]  /*2220*/  IMAD R7, R8, 0x8, R9 ;  /* 0x0000000808077824 */ /* 0x001fc600078e0209 */
[----:B------:R-:W-:Y:S02]  /*2230*/  LOP3.LUT R3, R3, 0x7f, RZ, 0xc0, !PT ;  /* 0x0000007f03037812 */ /* 0x000fe400078ec0ff */
[----:B------:R0:W-:Y:S01]  /*2240*/  STS.64 [R7], R20 ;  /* 0x0000001407007388 */ /* 0x0001e20000000a00 */
[----:B------:R-:W-:Y:S05]  /*2250*/  @P0 BRA `(.L_x_36) ;  /* 0xfffffff000600947 */ /* 0x000fea000383ffff */
.L_x_27:
[----:B------:R-:W-:-:S13]  /*2260*/  ISETP.NE.AND P0, PT, R11, RZ, PT ;  /* 0x000000ff0b00720c */ /* 0x000fda0003f05270 */
[----:B------:R-:W-:Y:S05]  /*2270*/  @!P0 BRA `(.L_x_37) ;  /* 0x00000020009c8947 */ /* 0x000fea0003800000 */
        /* <DEDUP_REMOVED lines=13> */
[-C--:B------:R-:W-:Y:S02]  /*2350*/  IABS R21, R8.reuse ;  /* 0x0000000800157213 */ /* 0x080fe40000000000 */
[----:B------:R-:W-:Y:S02]  /*2360*/  IABS R30, R8 ;  /* 0x00000008001e7213 */ /* 0x000fe40000000000 */
[----:B------:R-:W0:Y:S01]  /*2370*/  I2F.RP R2, R21 ;  /* 0x0000001500027306 */ /* 0x000e220000209400 */
[----:B------:R-:W-:-:S04]  /*2380*/  LOP3.LUT R8, R8, R21, RZ, 0x3c, !PT ;  /* 0x0000001508087212 */ /* 0x000fc800078e3cff */
[----:B------:R-:W-:-:S03]  /*2390*/  ISETP.GE.AND P1, PT, R8, RZ, PT ;  /* 0x000000ff0800720c */ /* 0x000fc60003f26270 */
[----:B0-----:R-:W0:Y:S02]  /*23a0*/  MUFU.RCP R2, R2 ;  /* 0x0000000200027308 */ /* 0x001e240000001000 */
[----:B0-----:R-:W-:-:S06]  /*23b0*/  VIADD R26, R2, 0xffffffe ;  /* 0x0ffffffe021a7836 */ /* 0x001fcc0000000000 */
[----:B------:R0:W2:Y:S02]  /*23c0*/  F2I.FTZ.U32.TRUNC.NTZ R27, R26 ;  /* 0x0000001a001b7305 */ /* 0x0000a4000021f000 */
[----:B0-----:R-:W-:Y:S02]  /*23d0*/  IMAD.MOV.U32 R26, RZ, RZ, RZ ;  /* 0x000000ffff1a7224 */ /* 0x001fe400078e00ff */
[----:B--2---:R-:W-:-:S05]  /*23e0*/  IMAD R28, R27, R21, RZ ;  /* 0x000000151b1c7224 */ /* 0x004fca00078e02ff */
[----:B------:R-:W-:-:S05]  /*23f0*/  IADD3 R29, PT, PT, -R28, RZ, RZ ;  /* 0x000000ff1c1d7210 */ /* 0x000fca0007ffe1ff */
[----:B------:R-:W-:-:S04]  /*2400*/  IMAD.HI.U32 R28, R27, R29, R26 ;  /* 0x0000001d1b1c7227 */ /* 0x000fc800078e001a */
[----:B------:R-:W-:Y:S02]  /*2410*/  IMAD.MOV R27, RZ, RZ, -R30 ;  /* 0x000000ffff1b7224 */ /* 0x000fe400078e0a1e */
        /* <DEDUP_REMOVED lines=38> */
.L_x_39:
[-C--:B------:R-:W-:Y:S02]  /*2680*/  IABS R21, R8.reuse ;  /* 0x0000000800157213 */ /* 0x080fe40000000000 */
[----:B------:R-:W-:Y:S02]  /*2690*/  IABS R30, R8 ;  /* 0x00000008001e7213 */ /* 0x000fe40000000000 */
[----:B------:R-:W0:Y:S01]  /*26a0*/  I2F.RP R2, R21 ;  /* 0x0000001500027306 */ /* 0x000e220000209400 */
[----:B------:R-:W-:-:S04]  /*26b0*/  LOP3.LUT R8, R8, R21, RZ, 0x3c, !PT ;  /* 0x0000001508087212 */ /* 0x000fc800078e3cff */
[----:B------:R-:W-:-:S03]  /*26c0*/  ISETP.GE.AND P0, PT, R8, RZ, PT ;  /* 0x000000ff0800720c */ /* 0x000fc60003f06270 */
[----:B0-----:R-:W0:Y:S02]  /*26d0*/  MUFU.RCP R2, R2 ;  /* 0x0000000200027308 */ /* 0x001e240000001000 */
[----:B0-----:R-:W-:-:S06]  /*26e0*/  IADD3 R26, PT, PT, R2, 0xffffffe, RZ ;  /* 0x0ffffffe021a7810 */ /* 0x001fcc0007ffe0ff */
[----:B------:R0:W2:Y:S02]  /*26f0*/  F2I.FTZ.U32.TRUNC.NTZ R27, R26 ;  /* 0x0000001a001b7305 */ /* 0x0000a4000021f000 */
[----:B0-----:R-:W-:Y:S02]  /*2700*/  IMAD.MOV.U32 R26, RZ, RZ, RZ ;  /* 0x000000ffff1a7224 */ /* 0x001fe400078e00ff */
[----:B--2---:R-:W-:-:S04]  /*2710*/  IMAD R28, R27, R21, RZ ;  /* 0x000000151b1c7224 */ /* 0x004fc800078e02ff */
[----:B------:R-:W-:-:S04]  /*2720*/  IMAD.MOV R29, RZ, RZ, -R28 ;  /* 0x000000ffff1d7224 */ /* 0x000fc800078e0a1c */
[----:B------:R-:W-:Y:S01]  /*2730*/  IMAD.HI.U32 R28, R27, R29, R26 ;  /* 0x0000001d1b1c7227 */ /* 0x000fe200078e001a */
[----:B------:R-:W-:-:S05]  /*2740*/  IADD3 R27, PT, PT, RZ, -R30, RZ ;  /* 0x8000001eff1b7210 */ /* 0x000fca0007ffe0ff */
[----:B------:R-:W-:-:S04]  /*2750*/  IMAD.HI.U32 R2, R28, R21, RZ ;  /* 0x000000151c027227 */ /* 0x000fc800078e00ff */
        /* <DEDUP_REMOVED lines=12> */
.L_x_40:
        /* <DEDUP_REMOVED lines=14> */
.L_x_41:
[----:B0-----:R-:W-:-:S13]  /*2900*/  FSETP.GT.AND P0, PT, |R2|, R7, PT ;  /* 0x000000070200720b */ /* 0x001fda0003f04200 */
[----:B------:R0:W-:Y:S02]  /*2910*/  @P0 STS [UR9+0x8], R7 ;  /* 0x00000807ff000988 */ /* 0x0001e40008000809 */
.L_x_38:
[C---:B0-----:R-:W-:Y:S01]  /*2920*/  LEA R7, R3.reuse, R9, 0x3 ;  /* 0x0000000903077211 */ /* 0x041fe200078e18ff */
[----:B------:R-:W-:Y:S01]  /*2930*/  VIADD R3, R3, 0x81 ;  /* 0x0000008103037836 */ /* 0x000fe20000000000 */
[----:B------:R-:W-:-:S03]  /*2940*/  SHF.R.S32.HI R21, RZ, 0x1f, R20 ;  /* 0x0000001fff157819 */ /* 0x000fc60000011414 */
[----:B------:R2:W-:Y:S01]  /*2950*/  STS.64 [R7], R18 ;  /* 0x0000001207007388 */ /* 0x0005e20000000a00 */
[----:B------:R-:W-:Y:S02]  /*2960*/  SHF.R.S32.HI R2, RZ, 0x1f, R3 ;  /* 0x0000001fff027819 */ /* 0x000fe40000011403 */
[----:B------:R-:W-:Y:S02]  /*2970*/  LEA.HI R21, R21, R20, RZ, 0x7 ;  /* 0x0000001415157211 */ /* 0x000fe400078f38ff */
[----:B------:R-:W-:Y:S02]  /*2980*/  LEA.HI R2, R2, R3, RZ, 0x7 ;  /* 0x0000000302027211 */ /* 0x000fe400078f38ff */
[----:B------:R-:W-:Y:S02]  /*2990*/  LOP3.LUT R21, R21, 0xffffff80, RZ, 0xc0, !PT ;  /* 0xffffff8015157812 */ /* 0x000fe400078ec0ff */
[----:B------:R-:W-:-:S03]  /*29a0*/  LOP3.LUT R8, R2, 0xffffff80, RZ, 0xc0, !PT ;  /* 0xffffff8002087812 */ /* 0x000fc600078ec0ff */
[----:B------:R-:W-:Y:S01]  /*29b0*/  IMAD.IADD R2, R20, 0x1, -R21 ;  /* 0x0000000114027824 */ /* 0x000fe200078e0a15 */
[----:B------:R-:W-:Y:S01]  /*29c0*/  IADD3 R3, PT, PT, R3, -R8, RZ ;  /* 0x8000000803037210 */ /* 0x000fe20007ffe0ff */
[----:B--2---:R-:W-:Y:S06]  /*29d0*/  BRA `(.L_x_37) ;  /* 0x0000001800c47947 */ /* 0x004fec0003800000 */
.L_x_26:
[----:B------:R-:W-:-:S13]  /*29e0*/  ISETP.NE.AND P0, PT, R10, RZ, PT ;  /* 0x000000ff0a00720c */ /* 0x000fda0003f05270 */
[----:B------:R-:W-:Y:S05]  /*29f0*/  @!P0 BRA `(.L_x_42) ;  /* 0x0000001000748947 */ /* 0x000fea0003800000 */
[----:B------:R-:W-:-:S05]  /*2a00*/  UMOV UR6, URZ ;  /* 0x000000ff00067c82 */ /* 0x000fca0008000000 */
.L_x_53:
[C---:B------:R-:W-:Y:S02]  /*2a10*/  IMAD R18, R2.reuse, 0x8, R9 ;  /* 0x0000000802127824 */ /* 0x040fe400078e0209 */
[----:B------:R-:W-:-:S04]  /*2a20*/  VIADD R2, R2, 0x81 ;  /* 0x0000008102027836 */ /* 0x000fc80000000000 */
[----:B0-----:R-:W0:Y:S02]  /*2a30*/  LDS.64 R18, [R18] ;  /* 0x0000000012127984 */ /* 0x001e240000000a00 */
        /* <DEDUP_REMOVED lines=12> */
[----:B------:R-:W0:Y:S08]  /*2b00*/  I2F.RP R26, R27 ;  /* 0x0000001b001a7306 */ /* 0x000e300000209400 */
[----:B0-----:R-:W0:Y:S02]  /*2b10*/  MUFU.RCP R26, R26 ;  /* 0x0000001a001a7308 */ /* 0x001e240000001000 */
[----:B0-----:R-:W-:-:S06]  /*2b20*/  VIADD R20, R26, 0xffffffe ;  /* 0x0ffffffe1a147836 */ /* 0x001fcc0000000000 */
[----:B------:R0:W2:Y:S02]  /*2b30*/  F2I.FTZ.U32.TRUNC.NTZ R21, R20 ;  /* 0x0000001400157305 */ /* 0x0000a4000021f000 */
[----:B0-----:R-:W-:Y:S01]  /*2b40*/  IMAD.MOV.U32 R20, RZ, RZ, RZ ;  /* 0x000000ffff147224 */ /* 0x001fe200078e00ff */
[----:B--2---:R-:W-:-:S05]  /*2b50*/  IADD3 R28, PT, PT, RZ, -R21, RZ ;  /* 0x80000015ff1c7210 */ /* 0x004fca0007ffe0ff */
[----:B------:R-:W-:-:S04]  /*2b60*/  IMAD R29, R28, R27, RZ ;  /* 0x0000001b1c1d7224 */ /* 0x000fc800078e02ff */
[----:B------:R-:W-:Y:S01]  /*2b70*/  IMAD.HI.U32 R28, R21, R29, R20 ;  /* 0x0000001d151c7227 */ /* 0x000fe200078e0014 */
        /* <DEDUP_REMOVED lines=13> */
[----:B------:R-:W-:-:S13]  /*2c50*/  ISETP.NE.AND P0, PT, R28, RZ, PT ;  /* 0x000000ff1c00720c */ /* 0x000fda0003f05270 */
        /* <DEDUP_REMOVED lines=8> */
[----:B0-----:R-:W-:Y:S02]  /*2ce0*/  HFMA2 R20, -RZ, RZ, 0, 0 ;  /* 0x00000000ff147431 */ /* 0x001fe400000001ff */
[----:B--2---:R-:W-:-:S04]  /*2cf0*/  IMAD.MOV R29, RZ, RZ, -R21 ;  /* 0x000000ffff1d7224 */ /* 0x004fc800078e0a15 */
[----:B------:R-:W-:-:S04]  /*2d00*/  IMAD R29, R29, R26, RZ ;  /* 0x0000001a1d1d7224 */ /* 0x000fc800078e02ff */
[----:B------:R-:W-:Y:S01]  /*2d10*/  IMAD.HI.U32 R21, R21, R29, R20 ;  /* 0x0000001d15157227 */ /* 0x000fe200078e0014 */
[----:B------:R-:W-:-:S04]  /*2d20*/  LOP3.LUT R20, R7, R26, RZ, 0x3c, !PT ;  /* 0x0000001a07147212 */ /* 0x000fc800078e3cff */
        /* <DEDUP_REMOVED lines=14> */
.L_x_44:
[-C--:B------:R-:W-:Y:S02]  /*2e10*/  IABS R27, R8.reuse ;  /* 0x00000008001b7213 */ /* 0x080fe40000000000 */
        /* <DEDUP_REMOVED lines=11> */
[----:B------:R-:W-:Y:S01]  /*2ed0*/  IMAD R26, R20, R21, R27 ;  /* 0x00000015141a7224 */ /* 0x000fe200078e021b */
[----:B------:R-:W-:-:S04]  /*2ee0*/  LOP3.LUT R21, R8, R27, RZ, 0x3c, !PT ;  /* 0x0000001b08157212 */ /* 0x000fc800078e3cff */
[----:B------:R-:W-:Y:S02]  /*2ef0*/  ISETP.GT.U32.AND P4, PT, R27, R26, PT ;  /* 0x0000001a1b00720c */ /* 0x000fe40003f84070 */
[----:B------:R-:W-:-:S11]  /*2f00*/  ISETP.GE.AND P0, PT, R21, RZ, PT ;  /* 0x000000ff1500720c */ /* 0x000fd60003f06270 */
[----:B------:R-:W-:Y:S02]  /*2f10*/  @!P4 IMAD.IADD R26, R26, 0x1, -R27 ;  /* 0x000000011a1ac824 */ /* 0x000fe400078e0a1b */
[----:B------:R-:W-:Y:S01]  /*2f20*/  @!P4 VIADD R20, R20, 0x1 ;  /* 0x000000011414c836 */ /* 0x000fe20000000000 */
[----:B------:R-:W-:Y:S02]  /*2f30*/  ISETP.NE.AND P4, PT, R8, RZ, PT ;  /* 0x000000ff0800720c */ /* 0x000fe40003f85270 */
[----:B------:R-:W-:-:S13]  /*2f40*/  ISETP.GE.U32.AND P1, PT, R26, R27, PT ;  /* 0x0000001b1a00720c */ /* 0x000fda0003f26070 */
[----:B------:R-:W-:-:S05]  /*2f50*/  @P1 IADD3 R20, PT, PT, R20, 0x1, RZ ;  /* 0x0000000114141810 */ /* 0x000fca0007ffe0ff */
[----:B------:R-:W-:Y:S01]  /*2f60*/  @!P0 IMAD.MOV R20, RZ, RZ, -R20 ;  /* 0x000000ffff148224 */ /* 0x000fe200078e0a14 */
[----:B------:R-:W-:-:S04]  /*2f70*/  @!P4 LOP3.LUT R20, RZ, R27, RZ, 0x33, !PT ;  /* 0x0000001bff14c212 */ /* 0x000fc800078e33ff */
[----:B------:R-:W-:-:S13]  /*2f80*/  LOP3.LUT P0, RZ, R20, UR8, RZ, 0xfc, !PT ;  /* 0x0000000814ff7c12 */ /* 0x000fda000f80fcff */
[----:B------:R-:W-:Y:S05]  /*2f90*/  @!P0 BRA `(.L_x_46) ;  /* 0x00000000006c8947 */ /* 0x000fea0003800000 */
[----:B------:R-:W-:Y:S05]  /*2fa0*/  BRA `(.L_x_45) ;  /* 0x0000000000ac7947 */ /* 0x000fea0003800000 */
.L_x_43:
        /* <DEDUP_REMOVED lines=24> */
[----:B------:R-:W-:-:S13]  /*3130*/  ISETP.NE.AND P0, PT, R20, UR8, PT ;  /* 0x0000000814007c0c */ /* 0x000fda000bf05270 */
[----:B------:R-:W-:Y:S05]  /*3140*/  @P0 BRA `(.L_x_45) ;  /* 0x0000000000440947 */ /* 0x000fea0003800000 */
.L_x_46:
[----:B------:R-:W0:Y:S01]  /*3150*/  LDS R20, [UR9+0x8] ;  /* 0x00000809ff147984 */ /* 0x000e220008000800 */
[----:B------:R-:W2:Y:S01]  /*3160*/  MUFU.RCP R26, R25 ;  /* 0x00000019001a7308 */ /* 0x000ea20000001000 */
[----:B------:R-:W-:Y:S02]  /*3170*/  IABS R7, R7 ;  /* 0x0000000700077213 */ /* 0x000fe40000000000 */
        /* <DEDUP_REMOVED lines=12> */
.L_x_47:
[----:B0-----:R-:W-:-:S13]  /*3240*/  FSETP.GT.AND P0, PT, |R20|, R7, PT ;  /* 0x000000071400720b */ /* 0x001fda0003f04200 */
[----:B------:R0:W-:Y:S02]  /*3250*/  @P0 STS [UR9+0x8], R7 ;  /* 0x00000807ff000988 */ /* 0x0001e40008000809 */
.L_x_45:
        /* <DEDUP_REMOVED lines=44> */
[----:B------:R-:W-:-:S13]  /*3520*/  ISETP.NE.AND P0, PT, R28, RZ, PT ;  /* 0x000000ff1c00720c */ /* 0x000fda0003f05270 */
[----:B------:R-:W-:Y:S05]  /*3530*/  @P0 BRA `(.L_x_50) ;  /* 0x0000000400780947 */ /* 0x000fea0003800000 */
        /* <DEDUP_REMOVED lines=26> */
.L_x_49:
        /* <DEDUP_REMOVED lines=9> */
[----:B------:R-:W-:-:S04]  /*3770*/  IMAD.HI.U32 R28, R19, R27, R18 ;  /* 0x0000001b131c7227 */ /* 0x000fc800078e0012 */
[----:B------:R-:W-:Y:S02]  /*3780*/  IMAD.MOV R19, RZ, RZ, -R29 ;  /* 0x000000ffff137224 */ /* 0x000fe400078e0a1d */
[----:B------:R-:W-:-:S04]  /*3790*/  IMAD.HI.U32 R18, R28, R3, RZ ;  /* 0x000000031c127227 */ /* 0x000fc800078e00ff */
[----:B------:R-:W-:Y:S01]  /*37a0*/  IMAD R26, R18, R19, R3 ;  /* 0x00000013121a7224 */ /* 0x000fe200078e0203 */
[----:B------:R-:W-:-:S04]  /*37b0*/  LOP3.LUT R19, R8, R3, RZ, 0x3c, !PT ;  /* 0x0000000308137212 */ /* 0x000fc800078e3cff */
[----:B------:R-:W-:Y:S02]  /*37c0*/  ISETP.GT.U32.AND P4, PT, R3, R26, PT ;  /* 0x0000001a0300720c */ /* 0x000fe40003f84070 */
[----:B------:R-:W-:-:S11]  /*37d0*/  ISETP.GE.AND P0, PT, R19, RZ, PT ;  /* 0x000000ff1300720c */ /* 0x000fd60003f06270 */
[-C--:B------:R-:W-:Y:S01]  /*37e0*/  @!P4 IADD3 R26, PT, PT, R26, -R3.reuse, RZ ;  /* 0x800000031a1ac210 */ /* 0x080fe20007ffe0ff */
[----:B------:R-:W-:Y:S01]  /*37f0*/  @!P4 VIADD R18, R18, 0x1 ;  /* 0x000000011212c836 */ /* 0x000fe20000000000 */
[----:B------:R-:W-:Y:S02]  /*3800*/  ISETP.NE.AND P4, PT, R8, RZ, PT ;  /* 0x000000ff0800720c */ /* 0x000fe40003f85270 */
[----:B------:R-:W-:-:S13]  /*3810*/  ISETP.GE.U32.AND P1, PT, R26, R3, PT ;  /* 0x000000031a00720c */ /* 0x000fda0003f26070 */
[----:B------:R-:W-:-:S05]  /*3820*/  @P1 VIADD R18, R18, 0x1 ;  /* 0x0000000112121836 */ /* 0x000fca0000000000 */
[----:B------:R-:W-:Y:S02]  /*3830*/  @!P0 IADD3 R18, PT, PT, -R18, RZ, RZ ;  /* 0x000000ff12128210 */ /* 0x000fe40007ffe1ff */
[----:B------:R-:W-:-:S04]  /*3840*/  @!P4 LOP3.LUT R18, RZ, R3, RZ, 0x33, !PT ;  /* 0x00000003ff12c212 */ /* 0x000fc800078e33ff */
[----:B------:R-:W-:-:S13]  /*3850*/  LOP3.LUT P0, RZ, R18, UR8, RZ, 0xfc, !PT ;  /* 0x0000000812ff7c12 */ /* 0x000fda000f80fcff */
[----:B------:R-:W-:Y:S05]  /*3860*/  @!P0 BRA `(.L_x_51) ;  /* 0x0000000000688947 */ /* 0x000fea0003800000 */
[----:B------:R-:W-:Y:S05]  /*3870*/  BRA `(.L_x_50) ;  /* 0x0000000000a87947 */ /* 0x000fea0003800000 */
.L_x_48:
[-C--:B------:R-:W-:Y:S02]  /*3880*/  IABS R26, R7.reuse ;  /* 0x00000007001a7213 */ /* 0x080fe40000000000 */
[----:B------:R-:W-:Y:S02]  /*3890*/  IABS R28, R7 ;  /* 0x00000007001c7213 */ /* 0x000fe40000000000 */
[----:B------:R-:W0:Y:S08]  /*38a0*/  I2F.RP R3, R26 ;  /* 0x0000001a00037306 */ /* 0x000e300000209400 */
[----:B0-----:R-:W0:Y:S02]  /*38b0*/  MUFU.RCP R3, R3 ;  /* 0x0000000300037308 */ /* 0x001e240000001000 */
[----:B0-----:R-:W-:-:S06]  /*38c0*/  VIADD R18, R3, 0xffffffe ;  /* 0x0ffffffe03127836 */ /* 0x001fcc0000000000 */
[----:B------:R0:W2:Y:S02]  /*38d0*/  F2I.FTZ.U32.TRUNC.NTZ R19, R18 ;  /* 0x0000001200137305 */ /* 0x0000a4000021f000 */
[----:B0-----:R-:W-:Y:S01]  /*38e0*/  MOV R18, RZ ;  /* 0x000000ff00127202 */ /* 0x001fe20000000f00 */
        /* <DEDUP_REMOVED lines=17> */
[----:B------:R-:W-:Y:S05]  /*3a00*/  @P0 BRA `(.L_x_50) ;  /* 0x0000000000440947 */ /* 0x000fea0003800000 */
.L_x_51:
[----:B------:R-:W0:Y:S01]  /*3a10*/  LDS R3, [UR9+0x8] ;  /* 0x00000809ff037984 */ /* 0x000e220008000800 */
[----:B------:R-:W2:Y:S01]  /*3a20*/  MUFU.RCP R18, R25 ;  /* 0x0000001900127308 */ /* 0x000ea20000001000 */
[----:B------:R-:W-:Y:S02]  /*3a30*/  IABS R7, R7 ;  /* 0x0000000700077213 */ /* 0x000fe40000000000 */
[----:B------:R-:W-:-:S04]  /*3a40*/  IABS R8, R8 ;  /* 0x0000000800087213 */ /* 0x000fc80000000000 */
[----:B------:R-:W-:-:S04]  /*3a50*/  IADD3 R7, PT, PT, R8, R7, RZ ;  /* 0x0000000708077210 */ /* 0x000fc80007ffe0ff */
        /* <DEDUP_REMOVED lines=10> */
.L_x_52:
[----:B0-----:R-:W-:-:S13]  /*3b00*/  FSETP.GT.AND P0, PT, |R3|, R7, PT ;  /* 0x000000070300720b */ /* 0x001fda0003f04200 */
[----:B------:R0:W-:Y:S02]  /*3b10*/  @P0 STS [UR9+0x8], R7 ;  /* 0x00000807ff000988 */ /* 0x0001e40008000809 */
.L_x_50:
[----:B------:R-:W-:Y:S01]  /*3b20*/  SHF.R.S32.HI R3, RZ, 0x1f, R36 ;  /* 0x0000001fff037819 */ /* 0x000fe20000011424 */
[----:B------:R-:W-:-:S03]  /*3b30*/  UIADD3 UR6, UPT, UPT, UR6, 0x2, URZ ;  /* 0x0000000206067890 */ /* 0x000fc6000fffe0ff */
[----:B------:R-:W-:-:S03]  /*3b40*/  LEA.HI R3, R3, R36, RZ, 0x7 ;  /* 0x0000002403037211 */ /* 0x000fc600078f38ff */
[----:B------:R-:W-:Y:S02]  /*3b50*/  ISETP.NE.AND P0, PT, R12, UR6, PT ;  /* 0x000000060c007c0c */ /* 0x000fe4000bf05270 */
[----:B------:R-:W-:-:S05]  /*3b60*/  LOP3.LUT R3, R3, 0xffffff80, RZ, 0xc0, !PT ;  /* 0xffffff8003037812 */ /* 0x000fca00078ec0ff */
[----:B------:R-:W-:-:S04]  /*3b70*/  IMAD.IADD R36, R36, 0x1, -R3 ;  /* 0x0000000124247824 */ /* 0x000fc800078e0a03 */
[C---:B0-----:R-:W-:Y:S01]  /*3b80*/  IMAD R7, R36.reuse, 0x8, R9 ;  /* 0x0000000824077824 */ /* 0x041fe200078e0209 */
[----:B------:R-:W-:-:S04]  /*3b90*/  IADD3 R3, PT, PT, R36, 0x1, RZ ;  /* 0x0000000124037810 */ /* 0x000fc80007ffe0ff */
[----:B------:R0:W-:Y:S01]  /*3ba0*/  STS.64 [R7], R20 ;  /* 0x0000001407007388 */ /* 0x0001e20000000a00 */
[----:B------:R-:W-:Y:S01]  /*3bb0*/  LOP3.LUT R3, R3, 0x7f, RZ, 0xc0, !PT ;  /* 0x0000007f03037812 */ /* 0x000fe200078ec0ff */
[----:B------:R-:W-:Y:S06]  /*3bc0*/  @P0 BRA `(.L_x_53) ;  /* 0xffffffec00900947 */ /* 0x000fec000383ffff */
.L_x_42:
[----:B------:R-:W-:-:S13]  /*3bd0*/  ISETP.NE.AND P0, PT, R11, RZ, PT ;  /* 0x000000ff0b00720c */ /* 0x000fda0003f05270 */
[----:B------:R-:W-:Y:S05]  /*3be0*/  @!P0 BRA `(.L_x_37) ;  /* 0x0000000800408947 */ /* 0x000fea0003800000 */
[C---:B------:R-:W-:Y:S02]  /*3bf0*/  IMAD R18, R2.reuse, 0x8, R9 ;  /* 0x0000000802127824 */ /* 0x040fe400078e0209 */
[----:B------:R-:W-:-:S04]  /*3c00*/  VIADD R2, R2, 0x81 ;  /* 0x0000008102027836 */ /* 0x000fc80000000000 */
        /* <DEDUP_REMOVED lines=62> */
.L_x_55:
        /* <DEDUP_REMOVED lines=26> */
.L_x_54:
        /* <DEDUP_REMOVED lines=26> */
.L_x_57:
        /* <DEDUP_REMOVED lines=15> */
.L_x_58:
[----:B0-----:R-:W-:-:S13]  /*4420*/  FSETP.GT.AND P0, PT, |R20|, R7, PT ;  /* 0x000000071400720b */ /* 0x001fda0003f04200 */
[----:B------:R0:W-:Y:S02]  /*4430*/  @P0 STS [UR9+0x8], R7 ;  /* 0x00000807ff000988 */ /* 0x0001e40008000809 */
.L_x_56:
        /* <DEDUP_REMOVED lines=10> */
[----:B--2---:R-:W-:-:S07]  /*44e0*/  IADD3 R3, PT, PT, R8, -R21, RZ ;  /* 0x8000001508037210 */ /* 0x004fce0007ffe0ff */
.L_x_37:
[----:B------:R-:W2:Y:S01]  /*44f0*/  S2UR UR9, SR_CgaCtaId ;  /* 0x00000000000979c3 */ /* 0x000ea20000008800 */
[----:B------:R-:W-:Y:S01]  /*4500*/  UMOV UR6, 0x400 ;  /* 0x0000040000067882 */ /* 0x000fe20000000000 */
[----:B------:R-:W-:Y:S02]  /*4510*/  UIADD3 UR5, UPT, UPT, UR5, 0x1, URZ ;  /* 0x0000000105057890 */ /* 0x000fe4000fffe0ff */
[----:B--2---:R-:W-:-:S09]  /*4520*/  ULEA UR6, UR9, UR6, 0x18 ;  /* 0x0000000609067291 */ /* 0x004fd2000f8ec0ff */
[----:B------:R2:W-:Y:S03]  /*4530*/  STS.64 [UR6+0x408], R2 ;  /* 0x00040802ff007988 */ /* 0x0005e60008000a06 */
.L_x_17:
[----:B------:R-:W-:-:S04]  /*4540*/  UIADD3 UR8, UPT, UPT, UR8, 0x1, URZ ;  /* 0x0000000108087890 */ /* 0x000fc8000fffe0ff */
[----:B------:R-:W-:-:S09]  /*4550*/  UISETP.NE.AND UP6, UPT, UR8, 0x2, UPT ;  /* 0x000000020800788c */ /* 0x000fd2000bfc5270 */
[----:B------:R-:W-:Y:S05]  /*4560*/  BRA.U !UP6, `(.L_x_59) ;  /* 0x0000001d0ea07547 */ /* 0x000fea000b800000 */
[----:B------:R-:W-:Y:S05]  /*4570*/  BRA `(.L_x_60) ;  /* 0xffffffc000f07947 */ /* 0x000fea000383ffff */
.L_x_16:
[----:B------:R-:W-:Y:S05]  /*4580*/  BRA.U !UP4, `(.L_x_61) ;  /* 0x000000050c607547 */ /* 0x000fea000b800000 */
[----:B------:R-:W-:-:S13]  /*4590*/  ISETP.NE.AND P0, PT, R35, RZ, PT ;  /* 0x000000ff2300720c */ /* 0x000fda0003f05270 */
[----:B------:R-:W-:Y:S05]  /*45a0*/  @P0 BRA `(.L_x_62) ;  /* 0x0000000400200947 */ /* 0x000fea0003800000 */
[-C--:B------:R-:W-:Y:S01]  /*45b0*/  IABS R7, R13.reuse ;  /* 0x0000000d00077213 */ /* 0x080fe20000000000 */
[----:B------:R-:W0:Y:S01]  /*45c0*/  S2UR UR8, SR_CgaCtaId ;  /* 0x00000000000879c3 */ /* 0x000e220000008800 */
[----:B------:R-:W-:Y:S01]  /*45d0*/  IABS R24, R13 ;  /* 0x0000000d00187213 */ /* 0x000fe20000000000 */
[----:B------:R-:W-:Y:S01]  /*45e0*/  UMOV UR6, 0x400 ;  /* 0x0000040000067882 */ /* 0x000fe20000000000 */
[----:B------:R-:W1:Y:S01]  /*45f0*/  I2F.RP R8, R7 ;  /* 0x0000000700087306 */ /* 0x000e620000209400 */
[----:B------:R-:W-:Y:S02]  /*4600*/  UIADD3 UR6, UPT, UPT, UR6, 0x428, URZ ;  /* 0x0000042806067890 */ /* 0x000fe4000fffe0ff */
[----:B------:R-:W-:-:S05]  /*4610*/  IMAD.MOV R24, RZ, RZ, -R24 ;  /* 0x000000ffff187224 */ /* 0x000fca00078e0a18 */
[----:B-1----:R-:W1:Y:S01]  /*4620*/  MUFU.RCP R8, R8 ;  /* 0x0000000800087308 */ /* 0x002e620000001000 */
[----:B0-----:R-:W-:-:S04]  /*4630*/  ULEA UR6, UR8, UR6, 0x18 ;  /* 0x0000000608067291 */ /* 0x001fc8000f8ec0ff */
[----:B------:R-:W-:Y:S01]  /*4640*/  UIMAD UR6, UR5, 0xc, UR6 ;  /* 0x0000000c050678a4 */ /* 0x000fe2000f8e0206 */
[----:B-1----:R-:W-:-:S08]  /*4650*/  VIADD R18, R8, 0xffffffe ;  /* 0x0ffffffe08127836 */ /* 0x002fd00000000000 */
[----:B------:R0:W-:Y:S01]  /*4660*/  STS [UR6], R22 ;  /* 0x00000016ff007988 */ /* 0x0001e20008000806 */
[----:B------:R1:W2:Y:S02]  /*4670*/  F2I.FTZ.U32.TRUNC.NTZ R19, R18 ;  /* 0x0000001200137305 */ /* 0x0002a4000021f000 */
[----:B-1----:R-:W-:Y:S02]  /*4680*/  HFMA2 R18, -RZ, RZ, 0, 0 ;  /* 0x00000000ff127431 */ /* 0x002fe400000001ff */
[----:B--2---:R-:W-:-:S04]  /*4690*/  IMAD.MOV R20, RZ, RZ, -R19 ;  /* 0x000000ffff147224 */ /* 0x004fc800078e0a13 */
[----:B------:R-:W-:-:S04]  /*46a0*/  IMAD R21, R20, R7, RZ ;  /* 0x0000000714157224 */ /* 0x000fc800078e02ff */
[----:B------:R-:W-:-:S06]  /*46b0*/  IMAD.HI.U32 R20, R19, R21, R18 ;  /* 0x0000001513147227 */ /* 0x000fcc00078e0012 */
        /* <DEDUP_REMOVED lines=9> */
[----:B------:R-:W-:-:S06]  /*4750*/  @P1 VIADD R19, R19, 0x1 ;  /* 0x0000000113131836 */ /* 0x000fcc0000000000 */
[----:B------:R-:W-:Y:S01]  /*4760*/  @!P0 IMAD.MOV R19, RZ, RZ, -R19 ;  /* 0x000000ffff138224 */ /* 0x000fe200078e0a13 */
[----:B------:R-:W-:-:S04]  /*4770*/  @!P4 LOP3.LUT R19, RZ, R16, RZ, 0x33, !PT ;  /* 0x00000010ff13c212 */ /* 0x000fc800078e33ff */
[----:B------:R-:W-:-:S13]  /*4780*/  ISETP.NE.AND P0, PT, R19, -0x1, PT ;  /* 0xffffffff1300780c */ /* 0x000fda0003f05270 */
[----:B0-----:R-:W-:Y:S05]  /*4790*/  @P0 BRA `(.L_x_63) ;  /* 0x0000000000480947 */ /* 0x001fea0003800000 */
[----:B------:R-:W-:Y:S01]  /*47a0*/  IABS R7, R35 ;  /* 0x0000002300077213 */ /* 0x000fe20000000000 */
[----:B------:R-:W0:Y:S03]  /*47b0*/  LDS R18, [UR6+0x4] ;  /* 0x00000406ff127984 */ /* 0x000e260008000800 */
[----:B------:R-:W-:-:S04]  /*47c0*/  IADD3 R7, PT, PT, R7, 0x1, RZ ;  /* 0x0000000107077810 */ /* 0x000fc80007ffe0ff */
[----:B------:R-:W-:-:S04]  /*47d0*/  I2FP.F32.U32 R24, R7 ;  /* 0x0000000700187245 */ /* 0x000fc80000201000 */
[----:B------:R-:W1:Y:S08]  /*47e0*/  MUFU.RCP R7, R24 ;  /* 0x0000001800077308 */ /* 0x000e700000001000 */
[----:B------:R-:W2:Y:S01]  /*47f0*/  FCHK P0, R5, R24 ;  /* 0x0000001805007302 */ /* 0x000ea20000000000 */
[----:B-1----:R-:W-:-:S04]  /*4800*/  FFMA R8, -R24, R7, 1 ;  /* 0x3f80000018087423 */ /* 0x002fc80000000107 */
[----:B------:R-:W-:-:S04]  /*4810*/  FFMA R8, R7, R8, R7 ;  /* 0x0000000807087223 */ /* 0x000fc80000000007 */
[----:B------:R-:W-:-:S04]  /*4820*/  FFMA R7, R5, R8, RZ ;  /* 0x0000000805077223 */ /* 0x000fc800000000ff */
[----:B------:R-:W-:-:S04]  /*4830*/  FFMA R20, -R24, R7, R5 ;  /* 0x0000000718147223 */ /* 0x000fc80000000105 */
[----:B------:R-:W-:Y:S01]  /*4840*/  FFMA R7, R8, R20, R7 ;  /* 0x0000001408077223 */ /* 0x000fe20000000007 */
[----:B0-2---:R-:W-:Y:S06]  /*4850*/  @!P0 BRA `(.L_x_64) ;  /* 0x0000000000108947 */ /* 0x005fec0003800000 */
[----:B------:R-:W-:Y:S01]  /*4860*/  IMAD.MOV.U32 R25, RZ, RZ, R24 ;  /* 0x000000ffff197224 */ /* 0x000fe200078e0018 */
[----:B------:R-:W-:Y:S01]  /*4870*/  MOV R8, 0x48a0 ;  /* 0x000048a000087802 */ /* 0x000fe20000000f00 */
[----:B------:R-:W-:-:S07]  /*4880*/  IMAD.MOV.U32 R30, RZ, RZ, R5 ;  /* 0x000000ffff1e7224 */ /* 0x000fce00078e0005 */
[----:B------:R-:W-:Y:S05]  /*4890*/  CALL.REL.NOINC `($__internal_2_$__cuda_sm3x_div_rn_noftz_f32_slowpath) ;  /* 0x0000007400847944 */ /* 0x000fea0003c00000 */
.L_x_64:
[----:B------:R-:W-:-:S13]  /*48a0*/  FSETP.GT.AND P0, PT, |R18|, R7, PT ;  /* 0x000000071200720b */ /* 0x000fda0003f04200 */
[----:B------:R0:W-:Y:S02]  /*48b0*/  @P0 STS [UR6+0x4], R7 ;  /* 0x00000407ff000988 */ /* 0x0001e40008000806 */
.L_x_63:
[----:B------:R1:W-:Y:S01]  /*48c0*/  STS [UR6+0xc], R23 ;  /* 0x00000c17ff007988 */ /* 0x0003e20008000806 */
[----:B------:R-:W-:-:S13]  /*48d0*/  ISETP.NE.AND P0, PT, R19, 0x1, PT ;  /* 0x000000011300780c */ /* 0x000fda0003f05270 */
[----:B-1----:R-:W-:Y:S05]  /*48e0*/  @P0 BRA `(.L_x_65) ;  /* 0x0000000000480947 */ /* 0x002fea0003800000 */
[----:B0-----:R-:W-:Y:S01]  /*48f0*/  IABS R7, R35 ;  /* 0x0000002300077213 */ /* 0x001fe20000000000 */
        /* <DEDUP_REMOVED lines=15> */
.L_x_66:
[----:B------:R-:W-:-:S13]  /*49f0*/  FSETP.GT.AND P0, PT, |R18|, R7, PT ;  /* 0x000000071200720b */ /* 0x000fda0003f04200 */
[----:B------:R1:W-:Y:S02]  /*4a00*/  @P0 STS [UR6+0x10], R7 ;  /* 0x00001007ff000988 */ /* 0x0003e40008000806 */
.L_x_65:
[----:B------:R-:W-:Y:S01]  /*4a10*/  UIADD3 UR5, UPT, UPT, UR5, 0x2, URZ ;  /* 0x0000000205057890 */ /* 0x000fe2000fffe0ff */
[----:B------:R-:W-:Y:S11]  /*4a20*/  BRA `(.L_x_59) ;  /* 0x0000001800707947 */ /* 0x000ff60003800000 */
.L_x_62:
[----:B------:R-:W0:Y:S01]  /*4a30*/  S2UR UR8, SR_CgaCtaId ;  /* 0x00000000000879c3 */ /* 0x000e220000008800 */
[----:B------:R-:W-:Y:S01]  /*4a40*/  UMOV UR6, 0x400 ;  /* 0x0000040000067882 */ /* 0x000fe20000000000 */
[C---:B------:R-:W-:Y:S01]  /*4a50*/  VIMNMX R7, PT, PT, R34.reuse, UR16, PT ;  /* 0x0000001022077c48 */ /* 0x040fe2000bfe0100 */
[----:B------:R-:W-:Y:S01]  /*4a60*/  UIADD3 UR6, UPT, UPT, UR6, 0x428, URZ ;  /* 0x0000042806067890 */ /* 0x000fe2000fffe0ff */
[----:B------:R-:W-:Y:S02]  /*4a70*/  VIMNMX R34, PT, PT, R34, UR20, PT ;  /* 0x0000001422227c48 */ /* 0x000fe4000bfe0100 */
[----:B------:R-:W-:Y:S02]  /*4a80*/  I2FP.F32.S32 R7, R7 ;  /* 0x0000000700077245 */ /* 0x000fe40000201400 */
[----:B------:R-:W-:Y:S01]  /*4a90*/  I2FP.F32.S32 R34, R34 ;  /* 0x0000002200227245 */ /* 0x000fe20000201400 */
[----:B0-----:R-:W-:-:S04]  /*4aa0*/  ULEA UR6, UR8, UR6, 0x18 ;  /* 0x0000000608067291 */ /* 0x001fc8000f8ec0ff */
[----:B------:R-:W-:Y:S02]  /*4ab0*/  UIMAD UR6, UR5, 0xc, UR6 ;  /* 0x0000000c050678a4 */ /* 0x000fe4000f8e0206 */
[----:B------:R-:W-:-:S07]  /*4ac0*/  UIADD3 UR5, UPT, UPT, UR5, 0x3, URZ ;  /* 0x0000000305057890 */ /* 0x000fce000fffe0ff */
[----:B------:R3:W-:Y:S04]  /*4ad0*/  STS [UR6+0xc], R24 ;  /* 0x00000c18ff007988 */ /* 0x0007e80008000806 */
[----:B------:R3:W-:Y:S04]  /*4ae0*/  STS [UR6], R7 ;  /* 0x00000007ff007988 */ /* 0x0007e80008000806 */
[----:B------:R3:W-:Y:S01]  /*4af0*/  STS [UR6+0x18], R34 ;  /* 0x00001822ff007988 */ /* 0x0007e20008000806 */
[----:B------:R-:W-:Y:S05]  /*4b00*/  BRA `(.L_x_59) ;  /* 0x0000001800387947 */ /* 0x000fea0003800000 */
.L_x_61:
[----:B------:R-:W-:-:S13]  /*4b10*/  ISETP.NE.AND P0, PT, R35, RZ, PT ;  /* 0x000000ff2300720c */ /* 0x000fda0003f05270 */
[----:B------:R-:W-:Y:S05]  /*4b20*/  @P0 BRA `(.L_x_67) ;  /* 0x00000008005c0947 */ /* 0x000fea0003800000 */
[----:B------:R-:W0:Y:S01]  /*4b30*/  S2UR UR8, SR_CgaCtaId ;  /* 0x00000000000879c3 */ /* 0x000e220000008800 */
[----:B------:R-:W-:Y:S02]  /*4b40*/  UMOV UR6, 0x400 ;  /* 0x0000040000067882 */ /* 0x000fe40000000000 */
[----:B------:R-:W-:-:S04]  /*4b50*/  UIADD3 UR6, UPT, UPT, UR6, 0x428, URZ ;  /* 0x0000042806067890 */ /* 0x000fc8000fffe0ff */
[----:B0-----:R-:W-:-:S04]  /*4b60*/  ULEA UR6, UR8, UR6, 0x18 ;  /* 0x0000000608067291 */ /* 0x001fc8000f8ec0ff */
[----:B------:R-:W-:-:S09]  /*4b70*/  UIMAD UR6, UR5, 0xc, UR6 ;  /* 0x0000000c050678a4 */ /* 0x000fd2000f8e0206 */
[----:B------:R0:W-:Y:S01]  /*4b80*/  STS [UR6], R22 ;  /* 0x00000016ff007988 */ /* 0x0001e20008000806 */
[----:B------:R-:W-:Y:S05]  /*4b90*/  BRA.U UP5, `(.L_x_68) ;  /* 0x0000000505187547 */ /* 0x000fea000b800000 */
[-C--:B------:R-:W-:Y:S02]  /*4ba0*/  IABS R7, R14.reuse ;  /* 0x0000000e00077213 */ /* 0x080fe40000000000 */
[----:B------:R-:W-:Y:S02]  /*4bb0*/  IABS R24, R14 ;  /* 0x0000000e00187213 */ /* 0x000fe40000000000 */
[----:B------:R-:W1:Y:S08]  /*4bc0*/  I2F.RP R8, R7 ;  /* 0x0000000700087306 */ /* 0x000e700000209400 */
[----:B-1----:R-:W1:Y:S02]  /*4bd0*/  MUFU.RCP R8, R8 ;  /* 0x0000000800087308 */ /* 0x002e640000001000 */
[----:B-1----:R-:W-:-:S06]  /*4be0*/  IADD3 R18, PT, PT, R8, 0xffffffe, RZ ;  /* 0x0ffffffe08127810 */ /* 0x002fcc0007ffe0ff */
[----:B------:R1:W2:Y:S02]  /*4bf0*/  F2I.FTZ.U32.TRUNC.NTZ R19, R18 ;  /* 0x0000001200137305 */ /* 0x0002a4000021f000 */
[----:B-1----:R-:W-:Y:S02]  /*4c00*/  IMAD.MOV.U32 R18, RZ, RZ, RZ ;  /* 0x000000ffff127224 */ /* 0x002fe400078e00ff */
        /* <DEDUP_REMOVED lines=17> */
[----:B------:R-:W-:-:S13]  /*4d20*/  ISETP.NE.AND P0, PT, R7, RZ, PT ;  /* 0x000000ff0700720c */ /* 0x000fda0003f05270 */
[----:B------:R-:W-:Y:S05]  /*4d30*/  @P0 BRA `(.L_x_68) ;  /* 0x0000000000b00947 */ /* 0x000fea0003800000 */
        /* <DEDUP_REMOVED lines=24> */
[----:B------:R-:W-:-:S13]  /*4ec0*/  ISETP.NE.AND P0, PT, R7, -0x1, PT ;  /* 0xffffffff0700780c */ /* 0x000fda0003f05270 */
[----:B------:R-:W-:Y:S05]  /*4ed0*/  @P0 BRA `(.L_x_68) ;  /* 0x0000000000480947 */ /* 0x000fea0003800000 */
[----:B------:R-:W-:Y:S01]  /*4ee0*/  IABS R7, R35 ;  /* 0x0000002300077213 */ /* 0x000fe20000000000 */
[----:B------:R-:W1:Y:S03]  /*4ef0*/  LDS R18, [UR6+0x4] ;  /* 0x00000406ff127984 */ /* 0x000e660008000800 */
[----:B------:R-:W-:-:S04]  /*4f00*/  IADD3 R7, PT, PT, R7, 0x1, RZ ;  /* 0x0000000107077810 */ /* 0x000fc80007ffe0ff */
        /* <DEDUP_REMOVED lines=8> */
[----:B-1-3--:R-:W-:Y:S06]  /*4f90*/  @!P0 BRA `(.L_x_69) ;  /* 0x0000000000108947 */ /* 0x00afec0003800000 */
[----:B------:R-:W-:Y:S01]  /*4fa0*/  IMAD.MOV.U32 R25, RZ, RZ, R20 ;  /* 0x000000ffff197224 */ /* 0x000fe200078e0014 */
[----:B------:R-:W-:Y:S01]  /*4fb0*/  MOV R8, 0x4fe0 ;  /* 0x00004fe000087802 */ /* 0x000fe20000000f00 */
[----:B------:R-:W-:-:S07]  /*4fc0*/  IMAD.MOV.U32 R30, RZ, RZ, R5 ;  /* 0x000000ffff1e7224 */ /* 0x000fce00078e0005 */
[----:B0-----:R-:W-:Y:S05]  /*4fd0*/  CALL.REL.NOINC `($__internal_2_$__cuda_sm3x_div_rn_noftz_f32_slowpath) ;  /* 0x0000006c00b47944 */ /* 0x001fea0003c00000 */
.L_x_69:
[----:B------:R-:W-:-:S13]  /*4fe0*/  FSETP.GT.AND P0, PT, |R18|, R7, PT ;  /* 0x000000071200720b */ /* 0x000fda0003f04200 */
[----:B------:R1:W-:Y:S02]  /*4ff0*/  @P0 STS [UR6+0x4], R7 ;  /* 0x00000407ff000988 */ /* 0x0003e40008000806 */
.L_x_68:
[----:B------:R2:W-:Y:S01]  /*5000*/  STS [UR6+0xc], R23 ;  /* 0x00000c17ff007988 */ /* 0x0005e20008000806 */
[----:B------:R-:W-:Y:S05]  /*5010*/  BRA.U UP5, `(.L_x_70) ;  /* 0x0000000505187547 */ /* 0x000fea000b800000 */
[-C--:B-1----:R-:W-:Y:S02]  /*5020*/  IABS R7, R14.reuse ;  /* 0x0000000e00077213 */ /* 0x082fe40000000000 */
[----:B------:R-:W-:Y:S02]  /*5030*/  IABS R24, R14 ;  /* 0x0000000e00187213 */ /* 0x000fe40000000000 */
[----:B------:R-:W1:Y:S08]  /*5040*/  I2F.RP R8, R7 ;  /* 0x0000000700087306 */ /* 0x000e700000209400 */
[----:B-1----:R-:W1:Y:S02]  /*5050*/  MUFU.RCP R8, R8 ;  /* 0x0000000800087308 */ /* 0x002e640000001000 */
[----:B-1----:R-:W-:-:S06]  /*5060*/  IADD3 R18, PT, PT, R8, 0xffffffe, RZ ;  /* 0x0ffffffe08127810 */ /* 0x002fcc0007ffe0ff */
[----:B------:R1:W3:Y:S02]  /*5070*/  F2I.FTZ.U32.TRUNC.NTZ R19, R18 ;  /* 0x0000001200137305 */ /* 0x0002e4000021f000 */
[----:B-1----:R-:W-:Y:S02]  /*5080*/  IMAD.MOV.U32 R18, RZ, RZ, RZ ;  /* 0x000000ffff127224 */ /* 0x002fe400078e00ff */
[----:B---3--:R-:W-:-:S04]  /*5090*/  IMAD.MOV R20, RZ, RZ, -R19 ;  /* 0x000000ffff147224 */ /* 0x008fc800078e0a13 */
        /* <DEDUP_REMOVED lines=42> */
[----:B------:R-:W-:-:S13]  /*5340*/  ISETP.NE.AND P0, PT, R7, 0x1, PT ;  /* 0x000000010700780c */ /* 0x000fda0003f05270 */
[----:B------:R-:W-:Y:S05]  /*5350*/  @P0 BRA `(.L_x_70) ;  /* 0x0000000000480947 */ /* 0x000fea0003800000 */
[----:B------:R-:W-:Y:S01]  /*5360*/  IABS R7, R35 ;  /* 0x0000002300077213 */ /* 0x000fe20000000000 */
[----:B------:R-:W1:Y:S03]  /*5370*/  LDS R18, [UR6+0x10] ;  /* 0x00001006ff127984 */ /* 0x000e660008000800 */
[----:B------:R-:W-:-:S04]  /*5380*/  IADD3 R7, PT, PT, R7, 0x1, RZ ;  /* 0x0000000107077810 */ /* 0x000fc80007ffe0ff */
[----:B------:R-:W-:-:S04]  /*5390*/  I2FP.F32.U32 R20, R7 ;  /* 0x0000000700147245 */ /* 0x000fc80000201000 */
[----:B------:R-:W3:Y:S08]  /*53a0*/  MUFU.RCP R7, R20 ;  /* 0x0000001400077308 */ /* 0x000ef00000001000 */
[----:B------:R-:W4:Y:S01]  /*53b0*/  FCHK P0, R5, R20 ;  /* 0x0000001405007302 */ /* 0x000f220000000000 */
[----:B---3--:R-:W-:-:S04]  /*53c0*/  FFMA R8, -R20, R7, 1 ;  /* 0x3f80000014087423 */ /* 0x008fc80000000107 */
[----:B------:R-:W-:-:S04]  /*53d0*/  FFMA R8, R7, R8, R7 ;  /* 0x0000000807087223 */ /* 0x000fc80000000007 */
[----:B------:R-:W-:-:S04]  /*53e0*/  FFMA R7, R5, R8, RZ ;  /* 0x0000000805077223 */ /* 0x000fc800000000ff */
[----:B------:R-:W-:-:S04]  /*53f0*/  FFMA R19, -R20, R7, R5 ;  /* 0x0000000714137223 */ /* 0x000fc80000000105 */
[----:B------:R-:W-:Y:S01]  /*5400*/  FFMA R7, R8, R19, R7 ;  /* 0x0000001308077223 */ /* 0x000fe20000000007 */
[----:B-1--4-:R-:W-:Y:S06]  /*5410*/  @!P0 BRA `(.L_x_71) ;  /* 0x0000000000108947 */ /* 0x012fec0003800000 */
[----:B------:R-:W-:Y:S01]  /*5420*/  IMAD.MOV.U32 R25, RZ, RZ, R20 ;  /* 0x000000ffff197224 */ /* 0x000fe200078e0014 */
[----:B------:R-:W-:Y:S01]  /*5430*/  MOV R8, 0x5460 ;  /* 0x0000546000087802 */ /* 0x000fe20000000f00 */
[----:B------:R-:W-:-:S07]  /*5440*/  IMAD.MOV.U32 R30, RZ, RZ, R5 ;  /* 0x000000ffff1e7224 */ /* 0x000fce00078e0005 */
[----:B0-2---:R-:W-:Y:S05]  /*5450*/  CALL.REL.NOINC `($__internal_2_$__cuda_sm3x_div_rn_noftz_f32_slowpath) ;  /* 0x0000006800947944 */ /* 0x005fea0003c00000 */
.L_x_71:
[----:B------:R-:W-:-:S13]  /*5460*/  FSETP.GT.AND P0, PT, |R18|, R7, PT ;  /* 0x000000071200720b */ /* 0x000fda0003f04200 */
[----:B------:R3:W-:Y:S02]  /*5470*/  @P0 STS [UR6+0x10], R7 ;  /* 0x00001007ff000988 */ /* 0x0007e40008000806 */
.L_x_70:
[----:B------:R-:W-:Y:S01]  /*5480*/  UIADD3 UR5, UPT, UPT, UR5, 0x2, URZ ;  /* 0x0000000205057890 */ /* 0x000fe2000fffe0ff */
[----:B------:R-:W-:Y:S11]  /*5490*/  BRA `(.L_x_59) ;  /* 0x0000000c00d47947 */ /* 0x000ff60003800000 */
.L_x_67:
[----:B------:R-:W-:Y:S05]  /*54a0*/  BRA.U !UP2, `(.L_x_72) ;  /* 0x000000010ae07547 */ /* 0x000fea000b800000 */
[-C--:B------:R-:W-:Y:S01]  /*54b0*/  IABS R7, R14.reuse ;  /* 0x0000000e00077213 */ /* 0x080fe20000000000 */
[----:B------:R-:W0:Y:S01]  /*54c0*/  S2UR UR8, SR_CgaCtaId ;  /* 0x00000000000879c3 */ /* 0x000e220000008800 */
[----:B------:R-:W-:Y:S01]  /*54d0*/  IABS R25, R14 ;  /* 0x0000000e00197213 */ /* 0x000fe20000000000 */
[----:B------:R-:W-:Y:S01]  /*54e0*/  UMOV UR6, 0x400 ;  /* 0x0000040000067882 */ /* 0x000fe20000000000 */
[----:B------:R-:W1:Y:S01]  /*54f0*/  I2F.RP R8, R7 ;  /* 0x0000000700087306 */ /* 0x000e620000209400 */
[----:B------:R-:W-:-:S07]  /*5500*/  UIADD3 UR6, UPT, UPT, UR6, 0x428, URZ ;  /* 0x0000042806067890 */ /* 0x000fce000fffe0ff */
[----:B-1----:R-:W1:Y:S01]  /*5510*/  MUFU.RCP R8, R8 ;  /* 0x0000000800087308 */ /* 0x002e620000001000 */
[----:B0-----:R-:W-:-:S04]  /*5520*/  ULEA UR6, UR8, UR6, 0x18 ;  /* 0x0000000608067291 */ /* 0x001fc8000f8ec0ff */
[----:B------:R-:W-:Y:S01]  /*5530*/  UIMAD UR6, UR5, 0xc, UR6 ;  /* 0x0000000c050678a4 */ /* 0x000fe2000f8e0206 */
[----:B-1----:R-:W-:-:S08]  /*5540*/  IADD3 R18, PT, PT, R8, 0xffffffe, RZ ;  /* 0x0ffffffe08127810 */ /* 0x002fd00007ffe0ff */
[----:B------:R0:W-:Y:S01]  /*5550*/  STS [UR6+0xc], R24 ;  /* 0x00000c18ff007988 */ /* 0x0001e20008000806 */
        /* <DEDUP_REMOVED lines=14> */
[----:B------:R-:W-:Y:S02]  /*5640*/  ISETP.GE.AND P0, PT, R7, RZ, PT ;  /* 0x000000ff0700720c */ /* 0x000fe40003f06270 */
[----:B------:R-:W-:-:S04]  /*5650*/  VIMNMX R7, PT, PT, R34, UR16, PT ;  /* 0x0000001022077c48 */ /* 0x000fc8000bfe0100 */
[----:B------:R-:W-:Y:S02]  /*5660*/  I2FP.F32.S32 R7, R7 ;  /* 0x0000000700077245 */ /* 0x000fe40000201400 */
[----:B------:R-:W-:-:S03]  /*5670*/  @P1 IADD3 R8, PT, PT, R8, 0x1, RZ ;  /* 0x0000000108081810 */ /* 0x000fc60007ffe0ff */
[----:B------:R0:W-:Y:S02]  /*5680*/  STS [UR6], R7 ;  /* 0x00000007ff007988 */ /* 0x0001e40008000806 */
[----:B------:R-:W-:Y:S01]  /*5690*/  @!P0 IMAD.MOV R8, RZ, RZ, -R8 ;  /* 0x000000ffff088224 */ /* 0x000fe200078e0a08 */
[----:B------:R-:W-:-:S04]  /*56a0*/  @!P4 LOP3.LUT R8, RZ, R17, RZ, 0x33, !PT ;  /* 0x00000011ff08c212 */ /* 0x000fc800078e33ff */
[----:B------:R-:W-:-:S13]  /*56b0*/  ISETP.NE.AND P0, PT, R35, R8, PT ;  /* 0x000000082300720c */ /* 0x000fda0003f05270 */
[----:B0-----:R-:W-:Y:S05]  /*56c0*/  @P0 BRA `(.L_x_73) ;  /* 0x0000000000440947 */ /* 0x001fea0003800000 */
[----:B------:R-:W-:Y:S01]  /*56d0*/  IABS R20, R35 ;  /* 0x0000002300147213 */ /* 0x000fe20000000000 */
[----:B------:R-:W0:Y:S03]  /*56e0*/  LDS R18, [UR6+0x10] ;  /* 0x00001006ff127984 */ /* 0x000e260008000800 */
[----:B------:R-:W-:-:S04]  /*56f0*/  I2FP.F32.S32 R20, R20 ;  /* 0x0000001400147245 */ /* 0x000fc80000201400 */
        /* <DEDUP_REMOVED lines=9> */
[----:B------:R-:W-:Y:S02]  /*5790*/  MOV R30, R5 ;  /* 0x00000005001e7202 */ /* 0x000fe40000000f00 */
[----:B------:R-:W-:-:S07]  /*57a0*/  MOV R8, 0x57c0 ;  /* 0x000057c000087802 */ /* 0x000fce0000000f00 */
[----:B------:R-:W-:Y:S05]  /*57b0*/  CALL.REL.NOINC `($__internal_2_$__cuda_sm3x_div_rn_noftz_f32_slowpath) ;  /* 0x0000006400bc7944 */ /* 0x000fea0003c00000 */
.L_x_74:
[----:B------:R-:W-:-:S13]  /*57c0*/  FSETP.GT.AND P0, PT, |R18|, R7, PT ;  /* 0x000000071200720b */ /* 0x000fda0003f04200 */
[----:B------:R0:W-:Y:S02]  /*57d0*/  @P0 STS [UR6+0x10], R7 ;  /* 0x00001007ff000988 */ /* 0x0001e40008000806 */
.L_x_73:
[----:B------:R-:W-:Y:S01]  /*57e0*/  VIMNMX R34, PT, PT, R34, UR20, PT ;  /* 0x0000001422227c48 */ /* 0x000fe2000bfe0100 */
[----:B------:R-:W-:-:S03]  /*57f0*/  UIADD3 UR5, UPT, UPT, UR5, 0x3, URZ ;  /* 0x0000000305057890 */ /* 0x000fc6000fffe0ff */
[----:B------:R-:W-:-:S05]  /*5800*/  I2FP.F32.S32 R34, R34 ;  /* 0x0000002200227245 */ /* 0x000fca0000201400 */
[----:B------:R1:W-:Y:S01]  /*5810*/  STS [UR6+0x18], R34 ;  /* 0x00001822ff007988 */ /* 0x0003e20008000806 */
[----:B------:R-:W-:Y:S05]  /*5820*/  BRA `(.L_x_59) ;  /* 0x0000000800f07947 */ /* 0x000fea0003800000 */
.L_x_72:
        /* <DEDUP_REMOVED lines=10> */
[----:B-1----:R-:W-:-:S04]  /*58d0*/  VIADD R18, R8, 0xffffffe ;  /* 0x0ffffffe08127836 */ /* 0x002fc80000000000 */
[----:B------:R0:W1:Y:S02]  /*58e0*/  F2I.FTZ.U32.TRUNC.NTZ R19, R18 ;  /* 0x0000001200137305 */ /* 0x000064000021f000 */
[----:B0-----:R-:W-:Y:S02]  /*58f0*/  HFMA2 R18, -RZ, RZ, 0, 0 ;  /* 0x00000000ff127431 */ /* 0x001fe400000001ff */
[----:B-1----:R-:W-:-:S04]  /*5900*/  IMAD.MOV R20, RZ, RZ, -R19 ;  /* 0x000000ffff147224 */ /* 0x002fc800078e0a13 */
        /* <DEDUP_REMOVED lines=11> */
[----:B------:R-:W-:Y:S02]  /*59c0*/  ISETP.GE.AND P0, PT, R7, RZ, PT ;  /* 0x000000ff0700720c */ /* 0x000fe40003f06270 */
[----:B------:R-:W-:-:S04]  /*59d0*/  VIMNMX R7, PT, PT, R34, UR16, PT ;  /* 0x0000001022077c48 */ /* 0x000fc8000bfe0100 */
[----:B------:R-:W-:Y:S01]  /*59e0*/  I2FP.F32.S32 R7, R7 ;  /* 0x0000000700077245 */ /* 0x000fe20000201400 */
[----:B------:R-:W-:-:S04]  /*59f0*/  @P1 VIADD R20, R20, 0x1 ;  /* 0x0000000114141836 */ /* 0x000fc80000000000 */
[----:B------:R0:W-:Y:S02]  /*5a00*/  STS [UR6], R7 ;  /* 0x00000007ff007988 */ /* 0x0001e40008000806 */
[----:B------:R-:W-:Y:S01]  /*5a10*/  @!P0 IMAD.MOV R20, RZ, RZ, -R20 ;  /* 0x000000ffff148224 */ /* 0x000fe200078e0a14 */
[----:B------:R-:W-:-:S04]  /*5a20*/  @!P4 LOP3.LUT R20, RZ, R17, RZ, 0x33, !PT ;  /* 0x00000011ff14c212 */ /* 0x000fc800078e33ff */
[----:B------:R-:W-:-:S13]  /*5a30*/  ISETP.NE.AND P0, PT, R35, R20, PT ;  /* 0x000000142300720c */ /* 0x000fda0003f05270 */
[----:B0-----:R-:W-:Y:S05]  /*5a40*/  @P0 BRA `(.L_x_76) ;  /* 0x0000000000b00947 */ /* 0x001fea0003800000 */
[-C--:B------:R-:W-:Y:S02]  /*5a50*/  IABS R7, R13.reuse ;  /* 0x0000000d00077213 */ /* 0x080fe40000000000 */
[----:B------:R-:W-:Y:S02]  /*5a60*/  IABS R25, R13 ;  /* 0x0000000d00197213 */ /* 0x000fe40000000000 */
[----:B------:R-:W0:Y:S08]  /*5a70*/  I2F.RP R8, R7 ;  /* 0x0000000700087306 */ /* 0x000e300000209400 */
[----:B0-----:R-:W0:Y:S02]  /*5a80*/  MUFU.RCP R8, R8 ;  /* 0x0000000800087308 */ /* 0x001e240000001000 */
[----:B0-----:R-:W-:-:S06]  /*5a90*/  IADD3 R18, PT, PT, R8, 0xffffffe, RZ ;  /* 0x0ffffffe08127810 */ /* 0x001fcc0007ffe0ff */
[----:B------:R0:W1:Y:S02]  /*5aa0*/  F2I.FTZ.U32.TRUNC.NTZ R19, R18 ;  /* 0x0000001200137305 */ /* 0x000064000021f000 */
[----:B0-----:R-:W-:Y:S02]  /*5ab0*/  IMAD.MOV.U32 R18, RZ, RZ, RZ ;  /* 0x000000ffff127224 */ /* 0x001fe400078e00ff */
[----:B-1----:R-:W-:-:S04]  /*5ac0*/  IMAD.MOV R26, RZ, RZ, -R19 ;  /* 0x000000ffff1a7224 */ /* 0x002fc800078e0a13 */
        /* <DEDUP_REMOVED lines=34> */
.L_x_77:
[----:B------:R-:W-:-:S13]  /*5cf0*/  FSETP.GT.AND P0, PT, |R18|, R7, PT ;  /* 0x000000071200720b */ /* 0x000fda0003f04200 */
[----:B------:R0:W-:Y:S02]  /*5d00*/  @P0 STS [UR6+0x4], R7 ;  /* 0x00000407ff000988 */ /* 0x0001e40008000806 */
.L_x_76:
[----:B------:R1:W-:Y:S01]  /*5d10*/  STS [UR6+0xc], R24 ;  /* 0x00000c18ff007988 */ /* 0x0003e20008000806 */
[----:B------:R-:W-:-:S13]  /*5d20*/  ISETP.NE.AND P0, PT, R35, R20, PT ;  /* 0x000000142300720c */ /* 0x000fda0003f05270 */
[----:B-1----:R-:W-:Y:S05]  /*5d30*/  @P0 BRA `(.L_x_78) ;  /* 0x0000000000ac0947 */ /* 0x002fea0003800000 */
[-C--:B0-----:R-:W-:Y:S02]  /*5d40*/  IABS R7, R13.reuse ;  /* 0x0000000d00077213 */ /* 0x081fe40000000000 */
        /* <DEDUP_REMOVED lines=36> */
[----:B------:R-:W-:Y:S01]  /*5f90*/  MOV R25, R24 ;  /* 0x0000001800197202 */ /* 0x000fe20000000f00 */
[----:B------:R-:W-:Y:S01]  /*5fa0*/  IMAD.MOV.U32 R30, RZ, RZ, R5 ;  /* 0x000000ffff1e7224 */ /* 0x000fe200078e0005 */
[----:B------:R-:W-:-:S07]  /*5fb0*/  MOV R8, 0x5fd0 ;  /* 0x00005fd000087802 */ /* 0x000fce0000000f00 */
[----:B------:R-:W-:Y:S05]  /*5fc0*/  CALL.REL.NOINC `($__internal_2_$__cuda_sm3x_div_rn_noftz_f32_slowpath) ;  /* 0x0000005c00b87944 */ /* 0x000fea0003c00000 */
.L_x_79:
[----:B------:R-:W-:-:S13]  /*5fd0*/  FSETP.GT.AND P0, PT, |R18|, R7, PT ;  /* 0x000000071200720b */ /* 0x000fda0003f04200 */
[----:B------:R1:W-:Y:S02]  /*5fe0*/  @P0 STS [UR6+0x10], R7 ;  /* 0x00001007ff000988 */ /* 0x0003e40008000806 */
.L_x_78:
[----:B------:R-:W-:Y:S02]  /*5ff0*/  VIMNMX R34, PT, PT, R34, UR20, PT ;  /* 0x0000001422227c48 */ /* 0x000fe4000bfe0100 */
[----:B------:R-:W-:Y:S02]  /*6000*/  ISETP.NE.AND P0, PT, R35, R20, PT ;  /* 0x000000142300720c */ /* 0x000fe40003f05270 */
[----:B------:R-:W-:-:S05]  /*6010*/  I2FP.F32.S32 R34, R34 ;  /* 0x0000002200227245 */ /* 0x000fca0000201400 */
[----:B------:R2:W-:Y:S06]  /*6020*/  STS [UR6+0x18], R34 ;  /* 0x00001822ff007988 */ /* 0x0005ec0008000806 */
[----:B------:R-:W-:Y:S05]  /*6030*/  @P0 BRA `(.L_x_80) ;  /* 0x0000000000b00947 */ /* 0x000fea0003800000 */
[-C--:B01----:R-:W-:Y:S02]  /*6040*/  IABS R7, R13.reuse ;  /* 0x0000000d00077213 */ /* 0x083fe40000000000 */
[----:B------:R-:W-:Y:S02]  /*6050*/  IABS R24, R13 ;  /* 0x0000000d00187213 */ /* 0x000fe40000000000 */
[----:B------:R-:W0:Y:S08]  /*6060*/  I2F.RP R8, R7 ;  /* 0x0000000700087306 */ /* 0x000e300000209400 */
[----:B0-----:R-:W0:Y:S02]  /*6070*/  MUFU.RCP R8, R8 ;  /* 0x0000000800087308 */ /* 0x001e240000001000 */
[----:B0-----:R-:W-:-:S06]  /*6080*/  VIADD R18, R8, 0xffffffe ;  /* 0x0ffffffe08127836 */ /* 0x001fcc0000000000 */
[----:B------:R0:W1:Y:S02]  /*6090*/  F2I.FTZ.U32.TRUNC.NTZ R19, R18 ;  /* 0x0000001200137305 */ /* 0x000064000021f000 */
[----:B0-----:R-:W-:Y:S01]  /*60a0*/  IMAD.MOV.U32 R18, RZ, RZ, RZ ;  /* 0x000000ffff127224 */ /* 0x001fe200078e00ff */
[----:B-1----:R-:W-:-:S05]  /*60b0*/  IADD3 R20, PT, PT, RZ, -R19, RZ ;  /* 0x80000013ff147210 */ /* 0x002fca0007ffe0ff */
[----:B------:R-:W-:-:S04]  /*60c0*/  IMAD R21, R20, R7, RZ ;  /* 0x0000000714157224 */ /* 0x000fc800078e02ff */
[----:B------:R-:W-:-:S04]  /*60d0*/  IMAD.HI.U32 R20, R19, R21, R18 ;  /* 0x0000001513147227 */ /* 0x000fc800078e0012 */
[----:B------:R-:W-:Y:S02]  /*60e0*/  IMAD.MOV R19, RZ, RZ, -R24 ;  /* 0x000000ffff137224 */ /* 0x000fe400078e0a18 */
        /* <DEDUP_REMOVED lines=9> */
[----:B------:R-:W-:-:S05]  /*6180*/  @P1 VIADD R20, R20, 0x1 ;  /* 0x0000000114141836 */ /* 0x000fca0000000000 */
[----:B------:R-:W-:-:S05]  /*6190*/  MOV R7, R20 ;  /* 0x0000001400077202 */ /* 0x000fca0000000f00 */
[----:B------:R-:W-:Y:S01]  /*61a0*/  @!P0 IMAD.MOV R7, RZ, RZ, -R7 ;  /* 0x000000ffff078224 */ /* 0x000fe200078e0a07 */
[----:B------:R-:W-:-:S04]  /*61b0*/  @!P4 LOP3.LUT R7, RZ, R16, RZ, 0x33, !PT ;  /* 0x00000010ff07c212 */ /* 0x000fc800078e33ff */
[----:B------:R-:W-:-:S13]  /*61c0*/  ISETP.NE.AND P0, PT, R7, 0x1, PT ;  /* 0x000000010700780c */ /* 0x000fda0003f05270 */
[----:B------:R-:W-:Y:S05]  /*61d0*/  @P0 BRA `(.L_x_80) ;  /* 0x0000000000480947 */ /* 0x000fea0003800000 */
[----:B------:R-:W-:Y:S01]  /*61e0*/  IABS R7, R35 ;  /* 0x0000002300077213 */ /* 0x000fe20000000000 */
[----:B------:R-:W0:Y:S04]  /*61f0*/  LDS R18, [UR6+0x1c] ;  /* 0x00001c06ff127984 */ /* 0x000e280008000800 */
[----:B------:R-:W-:-:S05]  /*6200*/  VIADD R7, R7, 0x1 ;  /* 0x0000000107077836 */ /* 0x000fca0000000000 */
[----:B------:R-:W-:-:S04]  /*6210*/  I2FP.F32.U32 R20, R7 ;  /* 0x0000000700147245 */ /* 0x000fc80000201000 */
[----:B------:R-:W1:Y:S08]  /*6220*/  MUFU.RCP R7, R20 ;  /* 0x0000001400077308 */ /* 0x000e700000001000 */
[----:B------:R-:W3:Y:S01]  /*6230*/  FCHK P0, R5, R20 ;  /* 0x0000001405007302 */ /* 0x000ee20000000000 */
[----:B-1----:R-:W-:-:S04]  /*6240*/  FFMA R8, -R20, R7, 1 ;  /* 0x3f80000014087423 */ /* 0x002fc80000000107 */
[----:B------:R-:W-:-:S04]  /*6250*/  FFMA R8, R7, R8, R7 ;  /* 0x0000000807087223 */ /* 0x000fc80000000007 */
[----:B------:R-:W-:-:S04]  /*6260*/  FFMA R7, R5, R8, RZ ;  /* 0x0000000805077223 */ /* 0x000fc800000000ff */
[----:B------:R-:W-:-:S04]  /*6270*/  FFMA R19, -R20, R7, R5 ;  /* 0x0000000714137223 */ /* 0x000fc80000000105 */
[----:B------:R-:W-:Y:S01]  /*6280*/  FFMA R7, R8, R19, R7 ;  /* 0x0000001308077223 */ /* 0x000fe20000000007 */
[----:B0--3--:R-:W-:Y:S06]  /*6290*/  @!P0 BRA `(.L_x_81) ;  /* 0x0000000000108947 */ /* 0x009fec0003800000 */
[----:B------:R-:W-:Y:S01]  /*62a0*/  MOV R25, R20 ;  /* 0x0000001400197202 */ /* 0x000fe20000000f00 */
[----:B------:R-:W-:Y:S01]  /*62b0*/  IMAD.MOV.U32 R30, RZ, RZ, R5 ;  /* 0x000000ffff1e7224 */ /* 0x000fe200078e0005 */
[----:B------:R-:W-:-:S07]  /*62c0*/  MOV R8, 0x62e0 ;  /* 0x000062e000087802 */ /* 0x000fce0000000f00 */
[----:B--2---:R-:W-:Y:S05]  /*62d0*/  CALL.REL.NOINC `($__internal_2_$__cuda_sm3x_div_rn_noftz_f32_slowpath) ;  /* 0x0000005800f47944 */ /* 0x004fea0003c00000 */
.L_x_81:
[----:B------:R-:W-:-:S13]  /*62e0*/  FSETP.GT.AND P0, PT, |R18|, R7, PT ;  /* 0x000000071200720b */ /* 0x000fda0003f04200 */
[----:B------:R3:W-:Y:S02]  /*62f0*/  @P0 STS [UR6+0x1c], R7 ;  /* 0x00001c07ff000988 */ /* 0x0007e40008000806 */
.L_x_80:
[----:B------:R-:W-:Y:S01]  /*6300*/  UIADD3 UR5, UPT, UPT, UR5, 0x3, URZ ;  /* 0x0000000305057890 */ /* 0x000fe2000fffe0ff */
[----:B------:R-:W-:Y:S11]  /*6310*/  BRA `(.L_x_59) ;  /* 0x0000000000347947 */ /* 0x000ff60003800000 */
.L_x_75:
        /* <DEDUP_REMOVED lines=12> */
[----:B------:R4:W-:Y:S02]  /*63e0*/  STS [UR6+0x18], R34 ;  /* 0x00001822ff007988 */ /* 0x0009e40008000806 */
.L_x_59:
[----:B------:R-:W-:-:S05]  /*63f0*/  VIADD R35, R35, 0x1 ;  /* 0x0000000123237836 */ /* 0x000fca0000000000 */
[----:B------:R-:W-:-:S13]  /*6400*/  ISETP.NE.AND P0, PT, R35, 0x2, PT ;  /* 0x000000022300780c */ /* 0x000fda0003f05270 */
[----:B------:R-:W-:Y:S05]  /*6410*/  @P0 BRA `(.L_x_82) ;  /* 0xffffffa400240947 */ /* 0x000fea000383ffff */
[----:B------:R-:W5:Y:S01]  /*6420*/  S2UR UR8, SR_CgaCtaId ;  /* 0x00000000000879c3 */ /* 0x000f620000008800 */
[----:B------:R-:W-:Y:S02]  /*6430*/  UMOV UR6, 0x400 ;  /* 0x0000040000067882 */ /* 0x000fe40000000000 */
[----:B------:R-:W-:Y:S02]  /*6440*/  UIADD3 UR5, UPT, UPT, UR6, 0x488, URZ ;  /* 0x0000048806057890 */ /* 0x000fe4000fffe0ff */
[----:B------:R-:W-:Y:S02]  /*6450*/  UIADD3 UR9, UPT, UPT, UR6, 0x4f0, URZ ;  /* 0x000004f006097890 */ /* 0x000fe4000fffe0ff */
[----:B-----5:R-:W-:Y:S02]  /*6460*/  ULEA UR17, UR8, UR6, 0x18 ;  /* 0x0000000608117291 */ /* 0x020fe4000f8ec0ff */
[----:B------:R-:W-:Y:S02]  /*6470*/  ULEA UR6, UR8, UR5, 0x18 ;  /* 0x0000000508067291 */ /* 0x000fe4000f8ec0ff */
[----:B------:R-:W-:Y:S01]  /*6480*/  ULEA UR9, UR8, UR9, 0x18 ;  /* 0x0000000908097291 */ /* 0x000fe2000f8ec0ff */
[----:B------:R-:W-:-:S04]  /*6490*/  UMOV UR5, URZ ;  /* 0x000000ff00057c82 */ /* 0x000fc80008000000 */
[----:B------:R-:W1:Y:S04]  /*64a0*/  LDS.64 R28, [UR17+0x428] ;  /* 0x00042811ff1c7984 */ /* 0x000e680008000a00 */
[----:B------:R-:W1:Y:S04]  /*64b0*/  LDS.64 R30, [UR17+0x480] ;  /* 0x00048011ff1e7984 */ /* 0x000e680008000a00 */
[----:B------:R-:W1:Y:S04]  /*64c0*/  LDS.128 R8, [UR17+0x430] ;  /* 0x00043011ff087984 */ /* 0x000e680008000c00 */
[----:B------:R-:W1:Y:S04]  /*64d0*/  LDS.128 R12, [UR17+0x440] ;  /* 0x00044011ff0c7984 */ /* 0x000e680008000c00 */
[----:B------:R-:W1:Y:S04]  /*64e0*/  LDS.128 R16, [UR17+0x450] ;  /* 0x00045011ff107984 */ /* 0x000e680008000c00 */
[----:B0-2---:R-:W0:Y:S04]  /*64f0*/  LDS.128 R20, [UR17+0x460] ;  /* 0x00046011ff147984 */ /* 0x005e280008000c00 */
[----:B-1-34-:R-:W1:Y:S02]  /*6500*/  LDS.128 R24, [UR17+0x470] ;  /* 0x00047011ff187984 */ /* 0x01ae640008000c00 */
.L_x_83:
[----:B------:R-:W-:-:S09]  /*6510*/  ULEA UR8, UR5, UR9, 0x2 ;  /* 0x0000000905087291 */ /* 0x000fd2000f8e10ff */
[----:B--2---:R-:W2:Y:S04]  /*6520*/  LDS R5, [UR8] ;  /* 0x00000008ff057984 */ /* 0x004ea80008000800 */
[----:B------:R-:W3:Y:S04]  /*6530*/  LDS R7, [UR8+0x40] ;  /* 0x00004008ff077984 */ /* 0x000ee80008000800 */
[----:B------:R-:W4:Y:S04]  /*6540*/  LDS R33, [UR8+0x80] ;  /* 0x00008008ff217984 */ /* 0x000f280008000800 */
[----:B------:R-:W-:Y:S04]  /*6550*/  LDS R36, [UR8+0x100] ;  /* 0x00010008ff247984 */ /* 0x000fe80008000800 */
[----:B------:R-:W-:Y:S04]  /*6560*/  LDS R38, [UR8+0x200] ;  /* 0x00020008ff267984 */ /* 0x000fe80008000800 */
[----:B------:R-:W-:Y:S01]  /*6570*/  LDS R35, [UR8+0x2c0] ;  /* 0x0002c008ff237984 */ /* 0x000fe20008000800 */
[----:B--2---:R-:W-:-:S03]  /*6580*/  FFMA R34, R28, R5, RZ ;  /* 0x000000051c227223 */ /* 0x004fc600000000ff */
[----:B------:R-:W2:Y:S01]  /*6590*/  LDS R5, [UR8+0xc0] ;  /* 0x0000c008ff057984 */ /* 0x000ea20008000800 */
[----:B---3--:R-:W-:-:S04]  /*65a0*/  FFMA R7, R7, R29, R34 ;  /* 0x0000001d07077223 */ /* 0x008fc80000000022 */
[----:B----4-:R-:W-:Y:S02]  /*65b0*/  FFMA R34, R8, R33, R7 ;  /* 0x0000002108227223 */ /* 0x010fe40000000007 */
[----:B------:R-:W3:Y:S02]  /*65c0*/  LDS R33, [UR8+0x140] ;  /* 0x00014008ff217984 */ /* 0x000ee40008000800 */
[----:B--2---:R-:W-:Y:S02]  /*65d0*/  FFMA R7, R5, R9, R34 ;  /* 0x0000000905077223 */ /* 0x004fe40000000022 */
[----:B------:R-:W2:Y:S02]  /*65e0*/  LDS R5, [UR8+0x180] ;  /* 0x00018008ff057984 */ /* 0x000ea40008000800 */
[----:B------:R-:W-:Y:S02]  /*65f0*/  FFMA R36, R36, R10, R7 ;  /* 0x0000000a24247223 */ /* 0x000fe40000000007 */
[----:B------:R-:W4:Y:S02]  /*6600*/  LDS R7, [UR8+0x1c0] ;  /* 0x0001c008ff077984 */ /* 0x000f240008000800 */
[----:B---3--:R-:W-:-:S02]  /*6610*/  FFMA R33, R33, R11, R36 ;  /* 0x0000000b21217223 */ /* 0x008fc40000000024 */
[----:B------:R-:W3:Y:S02]  /*6620*/  LDS R34, [UR8+0x240] ;  /* 0x00024008ff227984 */ /* 0x000ee40008000800 */
[----:B--2---:R-:W-:Y:S02]  /*6630*/  FFMA R36, R12, R5, R33 ;  /* 0x000000050c247223 */ /* 0x004fe40000000021 */
[----:B------:R-:W2:Y:S02]  /*6640*/  LDS R33, [UR8+0x280] ;  /* 0x00028008ff217984 */ /* 0x000ea40008000800 */
[----:B----4-:R-:W-:Y:S02]  /*6650*/  FFMA R7, R7, R13, R36 ;  /* 0x0000000d07077223 */ /* 0x010fe40000000024 */
[----:B------:R-:W4:Y:S02]  /*6660*/  LDS R5, [UR8+0x300] ;  /* 0x00030008ff057984 */ /* 0x000f240008000800 */
[----:B------:R-:W-:-:S02]  /*6670*/  FFMA R7, R38, R14, R7 ;  /* 0x0000000e26077223 */ /* 0x000fc40000000007 */
[----:B------:R-:W-:Y:S02]  /*6680*/  LDS R38, [UR8+0x500] ;  /* 0x00050008ff267984 */ /* 0x000fe40008000800 */
[----:B---3--:R-:W-:-:S04]  /*6690*/  FFMA R7, R34, R15, R7 ;  /* 0x0000000f22077223 */ /* 0x008fc80000000007 */
[----:B--2---:R-:W-:Y:S02]  /*66a0*/  FFMA R34, R16, R33, R7 ;  /* 0x0000002110227223 */ /* 0x004fe40000000007 */
[----:B------:R-:W2:Y:S02]  /*66b0*/  LDS R7, [UR8+0x340] ;  /* 0x00034008ff077984 */ /* 0x000ea40008000800 */
[----:B------:R-:W-:Y:S02]  /*66c0*/  FFMA R34, R35, R17, R34 ;  /* 0x0000001123227223 */ /* 0x000fe40000000022 */
[----:B------:R-:W0:Y:S02]  /*66d0*/  LDS R33, [UR8+0x380] ;  /* 0x00038008ff217984 */ /* 0x000e240008000800 */
[----:B----4-:R-:W-:Y:S02]  /*66e0*/  FFMA R36, R5, R18, R34 ;  /* 0x0000001205247223 */ /* 0x010fe40000000022 */
[----:B------:R-:W3:Y:S04]  /*66f0*/  LDS R34, [UR8+0x3c0] ;  /* 0x0003c008ff227984 */ /* 0x000ee80008000800 */
[----:B------:R-:W-:Y:S01]  /*6700*/  LDS R5, [UR8+0x480] ;  /* 0x00048008ff057984 */ /* 0x000fe20008000800 */
[----:B--2---:R-:W-:-:S03]  /*6710*/  FFMA R7, R7, R19, R36 ;  /* 0x0000001307077223 */ /* 0x004fc60000000024 */
[----:B------:R-:W2:Y:S01]  /*6720*/  LDS R36, [UR8+0x400] ;  /* 0x00040008ff247984 */ /* 0x000ea20008000800 */
[----:B0-----:R-:W-:-:S03]  /*6730*/  FFMA R7, R20, R33, R7 ;  /* 0x0000002114077223 */ /* 0x001fc60000000007 */
[----:B------:R-:W0:Y:S01]  /*6740*/  LDS R33, [UR8+0x440] ;  /* 0x00044008ff217984 */ /* 0x000e220008000800 */
[----:B---3--:R-:W-:-:S03]  /*6750*/  FFMA R7, R34, R21, R7 ;  /* 0x0000001522077223 */ /* 0x008fc60000000007 */
[----:B------:R-:W-:Y:S01]  /*6760*/  LDS R34, [UR8+0x540] ;  /* 0x00054008ff227984 */ /* 0x000fe20008000800 */
[----:B--2---:R-:W-:-:S03]  /*6770*/  FFMA R36, R36, R22, R7 ;  /* 0x0000001624247223 */ /* 0x004fc60000000007 */
[----:B------:R-:W2:Y:S01]  /*6780*/  LDS R7, [UR8+0x4c0] ;  /* 0x0004c008ff077984 */ /* 0x000ea20008000800 */
[----:B0-----:R-:W-:-:S04]  /*6790*/  FFMA R33, R33, R23, R36 ;  /* 0x0000001721217223 */ /* 0x001fc80000000024 */
[----:B-1----:R-:W-:Y:S02]  /*67a0*/  FFMA R36, R24, R5, R33 ;  /* 0x0000000518247223 */ /* 0x002fe40000000021 */
[----:B------:R-:W0:Y:S04]  /*67b0*/  LDS R5, [UR8+0x580] ;  /* 0x00058008ff057984 */ /* 0x000e280008000800 */
[----:B------:R-:W1:Y:S01]  /*67c0*/  LDS R33, [UR8+0x5c0] ;  /* 0x0005c008ff217984 */ /* 0x000e620008000800 */
[----:B--2---:R-:W-:-:S03]  /*67d0*/  FFMA R7, R7, R25, R36 ;  /* 0x0000001907077223 */ /* 0x004fc60000000024 */
[----:B------:R-:W2:Y:S01]  /*67e0*/  LDS R36, [UR8+0x600] ;  /* 0x00060008ff247984 */ /* 0x000ea20008000800 */
[----:B------:R-:W-:Y:S01]  /*67f0*/  ULEA UR8, UR5, UR6, 0x2 ;  /* 0x0000000605087291 */ /* 0x000fe2000f8e10ff */
[----:B------:R-:W-:Y:S01]  /*6800*/  FFMA R7, R38, R26, R7 ;  /* 0x0000001a26077223 */ /* 0x000fe20000000007 */
[----:B------:R-:W-:-:S03]  /*6810*/  UIADD3 UR5, UPT, UPT, UR5, 0x1, URZ ;  /* 0x0000000105057890 */ /* 0x000fc6000fffe0ff */
[----:B------:R-:W-:Y:S01]  /*6820*/  FFMA R7, R34, R27, R7 ;  /* 0x0000001b22077223 */ /* 0x000fe20000000007 */
[----:B------:R-:W-:-:S03]  /*6830*/  UISETP.NE.AND UP0, UPT, UR5, 0x10, UPT ;  /* 0x000000100500788c */ /* 0x000fc6000bf05270 */
[----:B0-----:R-:W-:-:S04]  /*6840*/  FFMA R34, R30, R5, R7 ;  /* 0x000000051e227223 */ /* 0x001fc80000000007 */
[----:B-1----:R-:W-:-:S04]  /*6850*/  FFMA R33, R33, R31, R34 ;  /* 0x0000001f21217223 */ /* 0x002fc80000000022 */
[----:B--2---:R-:W-:-:S05]  /*6860*/  FADD R33, R33, R36 ;  /* 0x0000002421217221 */ /* 0x004fca0000000000 */
[----:B------:R2:W-:Y:S01]  /*6870*/  STS [UR8], R33 ;  /* 0x00000021ff007988 */ /* 0x0005e20008000808 */
[----:B------:R-:W-:Y:S05]  /*6880*/  BRA.U UP0, `(.L_x_83) ;  /* 0xfffffffd00207547 */ /* 0x000fea000b83ffff */
[----:B------:R-:W0:Y:S01]  /*6890*/  LDS R5, [UR17+0x488] ;  /* 0x00048811ff057984 */ /* 0x000e220008000800 */
[----:B------:R-:W-:Y:S02]  /*68a0*/  HFMA2 R8, -RZ, RZ, 0.96630859375, -0.0022525787353515625 ;  /* 0x3bbb989dff087431 */ /* 0x000fe400000001ff */
[----:B------:R-:W-:-:S03]  /*68b0*/  IMAD.MOV.U32 R10, RZ, RZ, 0x437c0000 ;  /* 0x437c0000ff0a7424 */ /* 0x000fc600078e00ff */
[----:B0-----:R-:W-:-:S04]  /*68c0*/  FFMA.SAT R7, R5, -R8, 0.5 ;  /* 0x3f00000005077423 */ /* 0x001fc80000002808 */
[----:B------:R-:W-:-:S04]  /*68d0*/  FFMA.RM R7, R7, R10, 12582913 ;  /* 0x4b40000107077423 */ /* 0x000fc8000000400a */
[C---:B------:R-:W-:Y:S01]  /*68e0*/  FADD R8, R7.reuse, -12583039 ;  /* 0xcb40007f07087421 */ /* 0x040fe20000000000 */
[----:B------:R-:W-:-:S03]  /*68f0*/  IMAD.SHL.U32 R7, R7, 0x800000, RZ ;  /* 0x0080000007077824 */ /* 0x000fc600078e00ff */
[----:B------:R-:W-:-:S04]  /*6900*/  FFMA R8, R5, -1.4426950216293334961, -R8 ;  /* 0xbfb8aa3b05087823 */ /* 0x000fc80000000808 */
[----:B------:R-:W-:-:S04]  /*6910*/  FFMA R5, R5, -1.925963033500011079e-08, R8 ;  /* 0xb2a5706005057823 */ /* 0x000fc80000000008 */
[----:B------:R-:W0:Y:S02]  /*6920*/  MUFU.EX2 R8, R5 ;  /* 0x0000000500087308 */ /* 0x000e240000000800 */
[----:B0-----:R-:W-:-:S06]  /*6930*/  FMUL R7, R7, R8 ;  /* 0x0000000807077220 */ /* 0x001fcc0000400000 */
[----:B------:R-:W0:Y:S02]  /*6940*/  F2F.F64.F32 R8, R7 ;  /* 0x0000000700087310 */ /* 0x000e240000201800 */
[----:B0-----:R-:W-:-:S06]  /*6950*/  DADD R8, R8, 1 ;  /* 0x3ff0000008087429 */ /* 0x001fcc0000000000 */
[----:B------:R-:W0:Y:S04]  /*6960*/  MUFU.RCP64H R11, R9 ;  /* 0x00000009000b7308 */ /* 0x000e280000001800 */
[----:B------:R-:W-:-:S04]  /*6970*/  IADD3 R10, PT, PT, R9, 0x300402, RZ ;  /* 0x00300402090a7810 */ /* 0x000fc80007ffe0ff */
[----:B------:R-:W-:Y:S02]  /*6980*/  FSETP.GEU.AND P0, PT, |R10|, 5.8789094863358348022e-39, PT ;  /* 0x004004020a00780b */ /* 0x000fe40003f0e200 */
[----:B0-----:R-:W-:-:S08]  /*6990*/  DFMA R12, -R8, R10, 1 ;  /* 0x3ff00000080c742b */ /* 0x001fd0000000010a */
[----:B------:R-:W-:-:S08]  /*69a0*/  DFMA R12, R12, R12, R12 ;  /* 0x0000000c0c0c722b */ /* 0x000fd0000000000c */
[----:B------:R-:W-:-:S08]  /*69b0*/  DFMA R12, R10, R12, R10 ;  /* 0x0000000c0a0c722b */ /* 0x000fd0000000000a */
[----:B------:R-:W-:-:S08]  /*69c0*/  DFMA R18, -R8, R12, 1 ;  /* 0x3ff000000812742b */ /* 0x000fd0000000010c */
[----:B------:R-:W-:Y:S01]  /*69d0*/  DFMA R18, R12, R18, R12 ;  /* 0x000000120c12722b */ /* 0x000fe2000000000c */
[----:B------:R-:W-:Y:S10]  /*69e0*/  @P0 BRA `(.L_x_84) ;  /* 0x0000000000180947 */ /* 0x000ff40003800000 */
[----:B------:R-:W-:Y:S02]  /*69f0*/  LOP3.LUT R19, R9, 0x7fffffff, RZ, 0xc0, !PT ;  /* 0x7fffffff09137812 */ /* 0x000fe400078ec0ff */
[----:B------:R-:W-:-:S03]  /*6a00*/  MOV R26, 0x6a30 ;  /* 0x00006a30001a7802 */ /* 0x000fc60000000f00 */
[----:B------:R-:W-:-:S07]  /*6a10*/  VIADD R19, R19, 0xfff00000 ;  /* 0xfff0000013137836 */ /* 0x000fce0000000000 */
[----:B--2---:R-:W-:Y:S05]  /*6a20*/  CALL.REL.NOINC `($__internal_1_$__cuda_sm20_dblrcp_rn_slowpath_v3) ;  /* 0x0000005000887944 */ /* 0x004fea0003c00000 */
[----:B------:R-:W-:Y:S01]  /*6a30*/  IMAD.MOV.U32 R18, RZ, RZ, R10 ;  /* 0x000000ffff127224 */ /* 0x000fe200078e000a */
[----:B------:R-:W-:-:S07]  /*6a40*/  MOV R19, R11 ;  /* 0x0000000b00137202 */ /* 0x000fce0000000f00 */
.L_x_84:
[----:B------:R-:W0:Y:S01]  /*6a50*/  S2UR UR6, SR_CgaCtaId ;  /* 0x00000000000679c3 */ /* 0x000e220000008800 */
[----:B------:R-:W-:Y:S01]  /*6a60*/  UMOV UR5, 0x400 ;  /* 0x0000040000057882 */ /* 0x000fe20000000000 */
[----:B------:R-:W-:Y:S01]  /*6a70*/  IMAD.MOV.U32 R5, RZ, RZ, 0x3bbb989d ;  /* 0x3bbb989dff057424 */ /* 0x000fe200078e00ff */
[----:B------:R-:W1:Y:S01]  /*6a80*/  F2F.F32.F64 R18, R18 ;  /* 0x0000001200127310 */ /* 0x000e620000301000 */
[----:B------:R-:W-:Y:S01]  /*6a90*/  IMAD.MOV.U32 R10, RZ, RZ, 0x437c0000 ;  /* 0x437c0000ff0a7424 */ /* 0x000fe200078e00ff */
[----:B0-----:R-:W-:-:S09]  /*6aa0*/  ULEA UR5, UR6, UR5, 0x18 ;  /* 0x0000000506057291 */ /* 0x001fd2000f8ec0ff */
[----:B------:R-:W0:Y:S04]  /*6ab0*/  LDS R8, [UR5+0x48c] ;  /* 0x00048c05ff087984 */ /* 0x000e280008000800 */
[----:B-1----:R1:W-:Y:S01]  /*6ac0*/  STS [UR5+0x488], R18 ;  /* 0x00048812ff007988 */ /* 0x0023e20008000805 */
[----:B0-----:R-:W-:-:S04]  /*6ad0*/  FFMA.SAT R5, -R5, R8, 0.5 ;  /* 0x3f00000005057423 */ /* 0x001fc80000002108 */
[----:B------:R-:W-:-:S04]  /*6ae0*/  FFMA.RM R5, R5, R10, 12582913 ;  /* 0x4b40000105057423 */ /* 0x000fc8000000400a */
[C---:B------:R-:W-:Y:S01]  /*6af0*/  FADD R7, R5.reuse, -12583039 ;  /* 0xcb40007f05077421 */ /* 0x040fe20000000000 */
[----:B------:R-:W-:-:S03]  /*6b00*/  SHF.L.U32 R5, R5, 0x17, RZ ;  /* 0x0000001705057819 */ /* 0x000fc600000006ff */
[----:B------:R-:W-:-:S04]  /*6b10*/  FFMA R7, R8, -1.4426950216293334961, -R7 ;  /* 0xbfb8aa3b08077823 */ /* 0x000fc80000000807 */
[----:B------:R-:W-:-:S04]  /*6b20*/  FFMA R7, R8, -1.925963033500011079e-08, R7 ;  /* 0xb2a5706008077823 */ /* 0x000fc80000000007 */
[----:B------:R-:W0:Y:S02]  /*6b30*/  MUFU.EX2 R8, R7 ;  /* 0x0000000700087308 */ /* 0x000e240000000800 */
[----:B0-----:R-:W-:-:S06]  /*6b40*/  FMUL R5, R5, R8 ;  /* 0x0000000805057220 */ /* 0x001fcc0000400000 */
[----:B------:R-:W0:Y:S02]  /*6b50*/  F2F.F64.F32 R8, R5 ;  /* 0x0000000500087310 */ /* 0x000e240000201800 */
[----:B0-----:R-:W-:-:S06]  /*6b60*/  DADD R10, R8, 1 ;  /* 0x3ff00000080a7429 */ /* 0x001fcc0000000000 */
[----:B------:R-:W0:Y:S04]  /*6b70*/  MUFU.RCP64H R9, R11 ;  /* 0x0000000b00097308 */ /* 0x000e280000001800 */
[----:B------:R-:W-:-:S05]  /*6b80*/  VIADD R8, R11, 0x300402 ;  /* 0x003004020b087836 */ /* 0x000fca0000000000 */
[----:B------:R-:W-:Y:S01]  /*6b90*/  FSETP.GEU.AND P0, PT, |R8|, 5.8789094863358348022e-39, PT ;  /* 0x004004020800780b */ /* 0x000fe20003f0e200 */
[----:B0-----:R-:W-:-:S08]  /*6ba0*/  DFMA R12, -R10, R8, 1 ;  /* 0x3ff000000a0c742b */ /* 0x001fd00000000108 */
[----:B------:R-:W-:-:S08]  /*6bb0*/  DFMA R12, R12, R12, R12 ;  /* 0x0000000c0c0c722b */ /* 0x000fd0000000000c */
[----:B------:R-:W-:-:S08]  /*6bc0*/  DFMA R12, R8, R12, R8 ;  /* 0x0000000c080c722b */ /* 0x000fd00000000008 */
[----:B------:R-:W-:-:S08]  /*6bd0*/  DFMA R14, -R10, R12, 1 ;  /* 0x3ff000000a0e742b */ /* 0x000fd0000000010c */
[----:B------:R-:W-:Y:S01]  /*6be0*/  DFMA R8, R12, R14, R12 ;  /* 0x0000000e0c08722b */ /* 0x000fe2000000000c */
[----:B-1----:R-:W-:Y:S10]  /*6bf0*/  @P0 BRA `(.L_x_85) ;  /* 0x0000000000200947 */ /* 0x002ff40003800000 */
[----:B------:R-:W-:Y:S01]  /*6c00*/  LOP3.LUT R19, R11, 0x7fffffff, RZ, 0xc0, !PT ;  /* 0x7fffffff0b137812 */ /* 0x000fe200078ec0ff */
[----:B------:R-:W-:Y:S01]  /*6c10*/  IMAD.MOV.U32 R8, RZ, RZ, R10 ;  /* 0x000000ffff087224 */ /* 0x000fe200078e000a */
[----:B------:R-:W-:Y:S02]  /*6c20*/  MOV R9, R11 ;  /* 0x0000000b00097202 */ /* 0x000fe40000000f00 */
[----:B------:R-:W-:Y:S01]  /*6c30*/  MOV R26, 0x6c60 ;  /* 0x00006c60001a7802 */ /* 0x000fe20000000f00 */
[----:B------:R-:W-:-:S07]  /*6c40*/  VIADD R19, R19, 0xfff00000 ;  /* 0xfff0000013137836 */ /* 0x000fce0000000000 */
[----:B--2---:R-:W-:Y:S05]  /*6c50*/  CALL.REL.NOINC `($__internal_1_$__cuda_sm20_dblrcp_rn_slowpath_v3) ;  /* 0x0000004c00fc7944 */ /* 0x004fea0003c00000 */
[----:B------:R-:W-:Y:S01]  /*6c60*/  IMAD.MOV.U32 R8, RZ, RZ, R10 ;  /* 0x000000ffff087224 */ /* 0x000fe200078e000a */
[----:B------:R-:W-:-:S07]  /*6c70*/  MOV R9, R11 ;  /* 0x0000000b00097202 */ /* 0x000fce0000000f00 */
.L_x_85:
        /* <DEDUP_REMOVED lines=8> */
[----:B0-----:R-:W-:-:S04]  /*6d00*/  FFMA.SAT R7, R5, -R10, 0.5 ;  /* 0x3f00000005077423 */ /* 0x001fc8000000280a */
        /* <DEDUP_REMOVED lines=24> */
.L_x_86:
[----:B------:R-:W0:Y:S01]  /*6e90*/  S2UR UR6, SR_CgaCtaId ;  /* 0x00000000000679c3 */ /* 0x000e220000008800 */
[----:B------:R-:W-:Y:S01]  /*6ea0*/  UMOV UR5, 0x400 ;  /* 0x0000040000057882 */ /* 0x000fe20000000000 */
[----:B------:R-:W-:Y:S01]  /*6eb0*/  IMAD.MOV.U32 R5, RZ, RZ, 0x3bbb989d ;  /* 0x3bbb989dff057424 */ /* 0x000fe200078e00ff */
[----:B------:R-:W-:Y:S01]  /*6ec0*/  MOV R12, 0x437c0000 ;  /* 0x437c0000000c7802 */ /* 0x000fe20000000f00 */
[----:B------:R-:W1:Y:S01]  /*6ed0*/  F2F.F32.F64 R16, R10 ;  /* 0x0000000a00107310 */ /* 0x000e620000301000 */
[----:B0-----:R-:W-:-:S09]  /*6ee0*/  ULEA UR5, UR6, UR5, 0x18 ;  /* 0x0000000506057291 */ /* 0x001fd2000f8ec0ff */
[----:B------:R-:W0:Y:S04]  /*6ef0*/  LDS R8, [UR5+0x494] ;  /* 0x00049405ff087984 */ /* 0x000e280008000800 */
[----:B-1----:R1:W-:Y:S01]  /*6f00*/  STS [UR5+0x490], R16 ;  /* 0x00049010ff007988 */ /* 0x0023e20008000805 */
[----:B0-----:R-:W-:-:S04]  /*6f10*/  FFMA.SAT R5, -R5, R8, 0.5 ;  /* 0x3f00000005057423 */ /* 0x001fc80000002108 */
        /* <DEDUP_REMOVED lines=24> */
[----:B------:R-:W-:Y:S01]  /*70a0*/  MOV R8, R10 ;  /* 0x0000000a00087202 */ /* 0x000fe20000000f00 */
[----:B------:R-:W-:-:S07]  /*70b0*/  IMAD.MOV.U32 R9, RZ, RZ, R11 ;  /* 0x000000ffff097224 */ /* 0x000fce00078e000b */
.L_x_87:
        /* <DEDUP_REMOVED lines=35> */
.L_x_88:
        /* <DEDUP_REMOVED lines=27> */
[----:B------:R-:W-:Y:S02]  /*74a0*/  LOP3.LUT R19, R9, 0x7fffffff, RZ, 0xc0, !PT ;  /* 0x7fffffff09137812 */ /* 0x000fe400078ec0ff */
[----:B------:R-:W-:Y:S02]  /*74b0*/  MOV R26, 0x74e0 ;  /* 0x000074e0001a7802 */ /* 0x000fe40000000f00 */
[----:B------:R-:W-:-:S07]  /*74c0*/  IADD3 R19, PT, PT, R19, -0x100000, RZ ;  /* 0xfff0000013137810 */ /* 0x000fce0007ffe0ff */
[----:B--2---:R-:W-:Y:S05]  /*74d0*/  CALL.REL.NOINC `($__internal_1_$__cuda_sm20_dblrcp_rn_slowpath_v3) ;  /* 0x0000004400dc7944 */ /* 0x004fea0003c00000 */
.L_x_89:
        /* <DEDUP_REMOVED lines=28> */
[----:B------:R-:W-:-:S03]  /*76a0*/  MOV R26, 0x76d0 ;  /* 0x000076d0001a7802 */ /* 0x000fc60000000f00 */
[----:B------:R-:W-:-:S07]  /*76b0*/  VIADD R19, R19, 0xfff00000 ;  /* 0xfff0000013137836 */ /* 0x000fce0000000000 */
[----:B--2---:R-:W-:Y:S05]  /*76c0*/  CALL.REL.NOINC `($__internal_1_$__cuda_sm20_dblrcp_rn_slowpath_v3) ;  /* 0x0000004400607944 */ /* 0x004fea0003c00000 */
[----:B------:R-:W-:Y:S01]  /*76d0*/  MOV R12, R10 ;  /* 0x0000000a000c7202 */ /* 0x000fe20000000f00 */
[----:B------:R-:W-:-:S07]  /*76e0*/  IMAD.MOV.U32 R13, RZ, RZ, R11 ;  /* 0x000000ffff0d7224 */ /* 0x000fce00078e000b */
.L_x_90:
        /* <DEDUP_REMOVED lines=31> */
[----:B------:R-:W-:Y:S02]  /*78e0*/  IMAD.MOV.U32 R14, RZ, RZ, R10 ;  /* 0x000000ffff0e7224 */ /* 0x000fe400078e000a */
[----:B------:R-:W-:-:S07]  /*78f0*/  IMAD.MOV.U32 R15, RZ, RZ, R11 ;  /* 0x000000ffff0f7224 */ /* 0x000fce00078e000b */
.L_x_91:
[----:B------:R-:W0:Y:S01]  /*7900*/  S2UR UR6, SR_CgaCtaId ;  /* 0x00000000000679c3 */ /* 0x000e220000008800 */
[----:B------:R-:W-:Y:S01]  /*7910*/  UMOV UR5, 0x400 ;  /* 0x0000040000057882 */ /* 0x000fe20000000000 */
[----:B------:R-:W-:Y:S01]  /*7920*/  MOV R5, 0x3bbb989d ;  /* 0x3bbb989d00057802 */ /* 0x000fe20000000f00 */
[----:B------:R-:W-:Y:S01]  /*7930*/  IMAD.MOV.U32 R10, RZ, RZ, 0x437c0000 ;  /* 0x437c0000ff0a7424 */ /* 0x000fe200078e00ff */
        /* <DEDUP_REMOVED lines=27> */
.L_x_92:
        /* <DEDUP_REMOVED lines=33> */
.L_x_93:
        /* <DEDUP_REMOVED lines=31> */
[----:B------:R-:W-:Y:S01]  /*7ef0*/  IMAD.MOV.U32 R14, RZ, RZ, R10 ;  /* 0x000000ffff0e7224 */ /* 0x000fe200078e000a */
[----:B------:R-:W-:-:S07]  /*7f00*/  MOV R15, R11 ;  /* 0x0000000b000f7202 */ /* 0x000fce0000000f00 */
.L_x_94:
        /* <DEDUP_REMOVED lines=33> */
.L_x_95:
        /* <DEDUP_REMOVED lines=33> */
.L_x_96:
[----:B------:R-:W0:Y:S01]  /*8330*/  S2UR UR6, SR_CgaCtaId ;  /* 0x00000000000679c3 */ /* 0x000e220000008800 */
[----:B------:R-:W-:Y:S01]  /*8340*/  UMOV UR5, 0x400 ;  /* 0x0000040000057882 */ /* 0x000fe20000000000 */
[----:B------:R-:W-:Y:S01]  /*8350*/  MOV R5, 0x3bbb989d ;  /* 0x3bbb989d00057802 */ /* 0x000fe20000000f00 */
[----:B------:R-:W-:Y:S01]  /*8360*/  IMAD.MOV.U32 R10, RZ, RZ, 0x437c0000 ;  /* 0x437c0000ff0a7424 */ /* 0x000fe200078e00ff */
[----:B--2---:R-:W1:Y:S01]  /*8370*/  F2F.F32.F64 R33, R14 ;  /* 0x0000000e00217310 */ /* 0x004e620000301000 */
        /* <DEDUP_REMOVED lines=25> */
[----:B------:R-:W-:Y:S05]  /*8510*/  CALL.REL.NOINC `($__internal_1_$__cuda_sm20_dblrcp_rn_slowpath_v3) ;  /* 0x0000003400cc7944 */ /* 0x000fea0003c00000 */
[----:B------:R-:W-:Y:S01]  /*8520*/  IMAD.MOV.U32 R26, RZ, RZ, R10 ;  /* 0x000000ffff1a7224 */ /* 0x000fe200078e000a */
[----:B------:R-:W-:-:S07]  /*8530*/  MOV R27, R11 ;  /* 0x0000000b001b7202 */ /* 0x000fce0000000f00 */
.L_x_97:
[----:B------:R-:W0:Y:S01]  /*8540*/  S2UR UR6, SR_CgaCtaId ;  /* 0x00000000000679c3 */ /* 0x000e220000008800 */
[----:B------:R-:W-:Y:S01]  /*8550*/  UMOV UR5, 0x400 ;  /* 0x0000040000057882 */ /* 0x000fe20000000000 */
[----:B------:R-:W-:Y:S02]  /*8560*/  IMAD.MOV.U32 R8, RZ, RZ, 0x3bbb989d ;  /* 0x3bbb989dff087424 */ /* 0x000fe400078e00ff */
[----:B------:R-:W-:Y:S01]  /*8570*/  IMAD.MOV.U32 R10, RZ, RZ, 0x437c0000 ;  /* 0x437c0000ff0a7424 */ /* 0x000fe200078e00ff */
[----:B0-----:R-:W-:-:S09]  /*8580*/  ULEA UR5, UR6, UR5, 0x18 ;  /* 0x0000000506057291 */ /* 0x001fd2000f8ec0ff */
[----:B------:R-:W0:Y:S02]  /*8590*/  LDS R5, [UR5+0x4c0] ;  /* 0x0004c005ff057984 */ /* 0x000e240008000800 */
        /* <DEDUP_REMOVED lines=8> */
[----:B------:R-:W0:Y:S08]  /*8620*/  F2F.F32.F64 R7, R26 ;  /* 0x0000001a00077310 */ /* 0x000e300000301000 */
[----:B------:R-:W1:Y:S01]  /*8630*/  F2F.F64.F32 R8, R19 ;  /* 0x0000001300087310 */ /* 0x000e620000201800 */
[----:B0-----:R0:W-:Y:S01]  /*8640*/  STS [UR5+0x4bc], R7 ;  /* 0x0004bc07ff007988 */ /* 0x0011e20008000805 */
[----:B-1----:R-:W-:-:S06]  /*8650*/  DADD R8, R8, 1 ;  /* 0x3ff0000008087429 */ /* 0x002fcc0000000000 */
[----:B------:R-:W1:Y:S04]  /*8660*/  MUFU.RCP64H R13, R9 ;  /* 0x00000009000d7308 */ /* 0x000e680000001800 */
[----:B------:R-:W-:-:S05]  /*8670*/  VIADD R12, R9, 0x300402 ;  /* 0x00300402090c7836 */ /* 0x000fca0000000000 */
[----:B------:R-:W-:Y:S01]  /*8680*/  FSETP.GEU.AND P0, PT, |R12|, 5.8789094863358348022e-39, PT ;  /* 0x004004020c00780b */ /* 0x000fe20003f0e200 */
[----:B-1----:R-:W-:-:S08]  /*8690*/  DFMA R10, -R8, R12, 1 ;  /* 0x3ff00000080a742b */ /* 0x002fd0000000010c */
[----:B------:R-:W-:-:S08]  /*86a0*/  DFMA R10, R10, R10, R10 ;  /* 0x0000000a0a0a722b */ /* 0x000fd0000000000a */
[----:B------:R-:W-:-:S08]  /*86b0*/  DFMA R10, R12, R10, R12 ;  /* 0x0000000a0c0a722b */ /* 0x000fd0000000000c */
[----:B------:R-:W-:-:S08]  /*86c0*/  DFMA R14, -R8, R10, 1 ;  /* 0x3ff00000080e742b */ /* 0x000fd0000000010a */
[----:B------:R-:W-:Y:S01]  /*86d0*/  DFMA R14, R10, R14, R10 ;  /* 0x0000000e0a0e722b */ /* 0x000fe2000000000a */
[----:B0-----:R-:W-:Y:S10]  /*86e0*/  @P0 BRA `(.L_x_98) ;  /* 0x0000000000180947 */ /* 0x001ff40003800000 */
[----:B------:R-:W-:Y:S02]  /*86f0*/  LOP3.LUT R19, R9, 0x7fffffff, RZ, 0xc0, !PT ;  /* 0x7fffffff09137812 */ /* 0x000fe400078ec0ff */
[----:B------:R-:W-:-:S03]  /*8700*/  MOV R26, 0x8730 ;  /* 0x00008730001a7802 */ /* 0x000fc60000000f00 */
[----:B------:R-:W-:-:S07]  /*8710*/  VIADD R19, R19, 0xfff00000 ;  /* 0xfff0000013137836 */ /* 0x000fce0000000000 */
[----:B------:R-:W-:Y:S05]  /*8720*/  CALL.REL.NOINC `($__internal_1_$__cuda_sm20_dblrcp_rn_slowpath_v3) ;  /* 0x0000003400487944 */ /* 0x000fea0003c00000 */
[----:B------:R-:W-:Y:S01]  /*8730*/  MOV R14, R10 ;  /* 0x0000000a000e7202 */ /* 0x000fe20000000f00 */
[----:B------:R-:W-:-:S07]  /*8740*/  IMAD.MOV.U32 R15, RZ, RZ, R11 ;  /* 0x000000ffff0f7224 */ /* 0x000fce00078e000b */
.L_x_98:
[----:B------:R-:W0:Y:S01]  /*8750*/  S2UR UR6, SR_CgaCtaId ;  /* 0x00000000000679c3 */ /* 0x000e220000008800 */
[----:B------:R-:W-:Y:S01]  /*8760*/  UMOV UR5, 0x400 ;  /* 0x0000040000057882 */ /* 0x000fe20000000000 */
[----:B------:R-:W-:Y:S01]  /*8770*/  IMAD.MOV.U32 R8, RZ, RZ, 0x3bbb989d ;  /* 0x3bbb989dff087424 */ /* 0x000fe200078e00ff */
[----:B------:R-:W-:Y:S01]  /*8780*/  MOV R10, 0x437c0000 ;  /* 0x437c0000000a7802 */ /* 0x000fe20000000f00 */
[----:B0-----:R-:W-:-:S09]  /*8790*/  ULEA UR5, UR6, UR5, 0x18 ;  /* 0x0000000506057291 */ /* 0x001fd2000f8ec0ff */
[----:B------:R-:W0:Y:S02]  /*87a0*/  LDS R19, [UR5+0x4c4] ;  /* 0x0004c405ff137984 */ /* 0x000e240008000800 */
        /* <DEDUP_REMOVED lines=22> */
[----:B------:R-:W-:Y:S02]  /*8910*/  MOV R26, 0x8940 ;  /* 0x00008940001a7802 */ /* 0x000fe40000000f00 */
[----:B------:R-:W-:-:S07]  /*8920*/  IADD3 R19, PT, PT, R19, -0x100000, RZ ;  /* 0xfff0000013137810 */ /* 0x000fce0007ffe0ff */
[----:B------:R-:W-:Y:S05]  /*8930*/  CALL.REL.NOINC `($__internal_1_$__cuda_sm20_dblrcp_rn_slowpath_v3) ;  /* 0x0000003000c47944 */ /* 0x000fea0003c00000 */
[----:B------:R-:W-:Y:S02]  /*8940*/  IMAD.MOV.U32 R38, RZ, RZ, R10 ;  /* 0x000000ffff267224 */ /* 0x000fe400078e000a */
[----:B------:R-:W-:-:S07]  /*8950*/  IMAD.MOV.U32 R39, RZ, RZ, R11 ;  /* 0x000000ffff277224 */ /* 0x000fce00078e000b */
.L_x_99:
[----:B------:R-:W0:Y:S01]  /*8960*/  S2UR UR6, SR_CgaCtaId ;  /* 0x00000000000679c3 */ /* 0x000e220000008800 */
[----:B------:R-:W-:Y:S01]  /*8970*/  UMOV UR5, 0x400 ;  /* 0x0000040000057882 */ /* 0x000fe20000000000 */
[----:B------:R-:W1:Y:S01]  /*8980*/  F2F.F32.F64 R38, R38 ;  /* 0x0000002600267310 */ /* 0x000e620000301000 */
[----:B0-----:R-:W-:-:S09]  /*8990*/  ULEA UR5, UR6, UR5, 0x18 ;  /* 0x0000000506057291 */ /* 0x001fd2000f8ec0ff */
[----:B------:R-:W0:Y:S04]  /*89a0*/  LDS.128 R12, [UR5+0xb30] ;  /* 0x000b3005ff0c7984 */ /* 0x000e280008000c00 */
[----:B------:R-:W2:Y:S04]  /*89b0*/  LDS.128 R8, [UR5+0xb40] ;  /* 0x000b4005ff087984 */ /* 0x000ea80008000c00 */
[----:B-1----:R-:W-:Y:S01]  /*89c0*/  STS [UR5+0x4c4], R38 ;  /* 0x0004c426ff007988 */ /* 0x002fe20008000805 */
[C---:B0-----:R-:W-:Y:S01]  /*89d0*/  FFMA R12, R18.reuse, R12, RZ ;  /* 0x0000000c120c7223 */ /* 0x041fe200000000ff */
[C---:B------:R-:W-:Y:S01]  /*89e0*/  FFMA R26, R18.reuse, R13, RZ ;  /* 0x0000000d121a7223 */ /* 0x040fe200000000ff */
[C---:B------:R-:W-:Y:S01]  /*89f0*/  FFMA R27, R18.reuse, R14, RZ ;  /* 0x0000000e121b7223 */ /* 0x040fe200000000ff */
[----:B------:R-:W-:Y:S01]  /*8a00*/  FFMA R18, R18, R15, RZ ;  /* 0x0000000f12127223 */ /* 0x000fe200000000ff */
[C---:B--2---:R-:W-:Y:S01]  /*8a10*/  FFMA R19, R17.reuse, R8, R12 ;  /* 0x0000000811137223 */ /* 0x044fe2000000000c */
[C---:B------:R-:W-:Y:S01]  /*8a20*/  FFMA R26, R17.reuse, R9, R26 ;  /* 0x00000009111a7223 */ /* 0x040fe2000000001a */
[----:B------:R-:W0:Y:S01]  /*8a30*/  LDS.128 R12, [UR5+0xb50] ;  /* 0x000b5005ff0c7984 */ /* 0x000e220008000c00 */
[C---:B------:R-:W-:Y:S01]  /*8a40*/  FFMA R27, R17.reuse, R10, R27 ;  /* 0x0000000a111b7223 */ /* 0x040fe2000000001b */
[----:B------:R-:W-:-:S02]  /*8a50*/  FFMA R18, R17, R11, R18 ;  /* 0x0000000b11127223 */ /* 0x000fc40000000012 */
[----:B------:R-:W1:Y:S01]  /*8a60*/  LDS.128 R8, [UR5+0xb60] ;  /* 0x000b6005ff087984 */ /* 0x000e620008000c00 */
[C---:B0-----:R-:W-:Y:S01]  /*8a70*/  FFMA R28, R16.reuse, R13, R26 ;  /* 0x0000000d101c7223 */ /* 0x041fe2000000001a */
[C---:B------:R-:W-:Y:S01]  /*8a80*/  FFMA R12, R16.reuse, R12, R19 ;  /* 0x0000000c100c7223 */ /* 0x040fe20000000013 */
[C---:B------:R-:W-:Y:S01]  /*8a90*/  FFMA R27, R16.reuse, R14, R27 ;  /* 0x0000000e101b7223 */ /* 0x040fe2000000001b */
[----:B------:R-:W-:Y:S01]  /*8aa0*/  FFMA R26, R16, R15, R18 ;  /* 0x0000000f101a7223 */ /* 0x000fe20000000012 */
[C---:B-1----:R-:W-:Y:S01]  /*8ab0*/  FFMA R28, R25.reuse, R9, R28 ;  /* 0x00000009191c7223 */ /* 0x042fe2000000001c */
[----:B------:R-:W0:Y:S01]  /*8ac0*/  LDS.128 R16, [UR5+0xb70] ;  /* 0x000b7005ff107984 */ /* 0x000e220008000c00 */
[C---:B------:R-:W-:Y:S01]  /*8ad0*/  FFMA R29, R25.reuse, R8, R12 ;  /* 0x00000008191d7223 */ /* 0x040fe2000000000c */
[C---:B------:R-:W-:Y:S01]  /*8ae0*/  FFMA R27, R25.reuse, R10, R27 ;  /* 0x0000000a191b7223 */ /* 0x040fe2000000001b */
[----:B------:R-:W-:Y:S01]  /*8af0*/  FFMA R26, R25, R11, R26 ;  /* 0x0000000b191a7223 */ /* 0x000fe2000000001a */
[----:B------:R-:W1:Y:S04]  /*8b00*/  LDS.128 R12, [UR5+0xb80] ;  /* 0x000b8005ff0c7984 */ /* 0x000e680008000c00 */
[----:B------:R-:W2:Y:S01]  /*8b10*/  LDS.128 R8, [UR5+0xb90] ;  /* 0x000b9005ff087984 */ /* 0x000ea20008000c00 */
[C---:B0-----:R-:W-:Y:S01]  /*8b20*/  FFMA R16, R24.reuse, R16, R29 ;  /* 0x0000001018107223 */ /* 0x041fe2000000001d */
[C---:B------:R-:W-:Y:S01]  /*8b30*/  FFMA R28, R24.reuse, R17, R28 ;  /* 0x00000011181c7223 */ /* 0x040fe2000000001c */
[C---:B------:R-:W-:Y:S01]  /*8b40*/  FFMA R27, R24.reuse, R18, R27 ;  /* 0x00000012181b7223 */ /* 0x040fe2000000001b */
[----:B------:R-:W-:Y:S01]  /*8b50*/  FFMA R26, R24, R19, R26 ;  /* 0x00000013181a7223 */ /* 0x000fe2000000001a */
[C---:B-1----:R-:W-:Y:S01]  /*8b60*/  FFMA R25, R23.reuse, R12, R16 ;  /* 0x0000000c17197223 */ /* 0x042fe20000000010 */
[C---:B------:R-:W-:Y:S01]  /*8b70*/  FFMA R24, R23.reuse, R13, R28 ;  /* 0x0000000d17187223 */ /* 0x040fe2000000001c */
[----:B------:R-:W0:Y:S01]  /*8b80*/  LDS.128 R16, [UR5+0xba0] ;  /* 0x000ba005ff107984 */ /* 0x000e220008000c00 */
[C---:B------:R-:W-:Y:S01]  /*8b90*/  FFMA R27, R23.reuse, R14, R27 ;  /* 0x0000000e171b7223 */ /* 0x040fe2000000001b */
[----:B------:R-:W-:Y:S01]  /*8ba0*/  FFMA R26, R23, R15, R26 ;  /* 0x0000000f171a7223 */ /* 0x000fe2000000001a */
[C---:B--2---:R-:W-:Y:S01]  /*8bb0*/  FFMA R8, R22.reuse, R8, R25 ;  /* 0x0000000816087223 */ /* 0x044fe20000000019 */
[----:B------:R-:W1:Y:S01]  /*8bc0*/  LDS.128 R12, [UR5+0xbb0] ;  /* 0x000bb005ff0c7984 */ /* 0x000e620008000c00 */
[C---:B------:R-:W-:Y:S01]  /*8bd0*/  FFMA R24, R22.reuse, R9, R24 ;  /* 0x0000000916187223 */ /* 0x040fe20000000018 */
[C---:B------:R-:W-:Y:S01]  /*8be0*/  FFMA R27, R22.reuse, R10, R27 ;  /* 0x0000000a161b7223 */ /* 0x040fe2000000001b */
[----:B------:R-:W-:Y:S01]  /*8bf0*/  FFMA R26, R22, R11, R26 ;  /* 0x0000000b161a7223 */ /* 0x000fe2000000001a */
[----:B------:R-:W-:Y:S01]  /*8c00*/  LDS.128 R28, [UR5+0xbd0] ;  /* 0x000bd005ff1c7984 */ /* 0x000fe20008000c00 */
[C---:B0-----:R-:W-:Y:S01]  /*8c10*/  FFMA R23, R21.reuse, R16, R8 ;  /* 0x0000001015177223 */ /* 0x041fe20000000008 */
[----:B------:R-:W-:-:S02]  /*8c20*/  FFMA R24, R21, R17, R24 ;  /* 0x0000001115187223 */ /* 0x000fc40000000018 */
[----:B------:R-:W0:Y:S01]  /*8c30*/  LDS.128 R8, [UR5+0xbc0] ;  /* 0x000bc005ff087984 */ /* 0x000e220008000c00 */
[C---:B------:R-:W-:Y:S01]  /*8c40*/  FFMA R27, R21.reuse, R18, R27 ;  /* 0x00000012151b7223 */ /* 0x040fe2000000001b */
[C---:B-1----:R-:W-:Y:S01]  /*8c50*/  FFMA R17, R20.reuse, R12, R23 ;  /* 0x0000000c14117223 */ /* 0x042fe20000000017 */
[----:B------:R-:W-:Y:S01]  /*8c60*/  FFMA R16, R21, R19, R26 ;  /* 0x0000001315107223 */ /* 0x000fe2000000001a */
[C---:B------:R-:W-:Y:S01]  /*8c70*/  FFMA R12, R20.reuse, R13, R24 ;  /* 0x0000000d140c7223 */ /* 0x040fe20000000018 */
[C---:B------:R-:W-:Y:S02]  /*8c80*/  FFMA R37, R20.reuse, R14, R27 ;  /* 0x0000000e14257223 */ /* 0x040fe4000000001b */
[----:B------:R-:W1:Y:S01]  /*8c90*/  LDS.128 R24, [UR5+0xbe0] ;  /* 0x000be005ff187984 */ /* 0x000e620008000c00 */
[----:B------:R-:W-:-:S03]  /*8ca0*/  FFMA R14, R20, R15, R16 ;  /* 0x0000000f140e7223 */ /* 0x000fc60000000010 */
[----:B------:R-:W2:Y:S01]  /*8cb0*/  LDS.128 R20, [UR5+0xbf0] ;  /* 0x000bf005ff147984 */ /* 0x000ea20008000c00 */
[C---:B0-----:R-:W-:Y:S01]  /*8cc0*/  FFMA R8, R36.reuse, R8, R17 ;  /* 0x0000000824087223 */ /* 0x041fe20000000011 */
[C---:B------:R-:W-:Y:S02]  /*8cd0*/  FFMA R37, R36.reuse, R10, R37 ;  /* 0x0000000a24257223 */ /* 0x040fe40000000025 */
[----:B------:R-:W0:Y:S01]  /*8ce0*/  LDS.128 R16, [UR5+0xc00] ;  /* 0x000c0005ff107984 */ /* 0x000e220008000c00 */
[C---:B------:R-:W-:Y:S01]  /*8cf0*/  FFMA R13, R35.reuse, R28, R8 ;  /* 0x0000001c230d7223 */ /* 0x040fe20000000008 */
[C---:B------:R-:W-:Y:S01]  /*8d00*/  FFMA R8, R36.reuse, R9, R12 ;  /* 0x0000000924087223 */ /* 0x040fe2000000000c */
[----:B------:R-:W-:Y:S01]  /*8d10*/  FFMA R36, R36, R11, R14 ;  /* 0x0000000b24247223 */ /* 0x000fe2000000000e */
[C---:B------:R-:W-:Y:S01]  /*8d20*/  FFMA R37, R35.reuse, R30, R37 ;  /* 0x0000001e23257223 */ /* 0x040fe20000000025 */
[C---:B-1----:R-:W-:Y:S01]  /*8d30*/  FFMA R24, R34.reuse, R24, R13 ;  /* 0x0000001822187223 */ /* 0x042fe2000000000d */
[C---:B------:R-:W-:Y:S01]  /*8d40*/  FFMA R41, R35.reuse, R29, R8 ;  /* 0x0000001d23297223 */ /* 0x040fe20000000008 */
[----:B------:R-:W1:Y:S01]  /*8d50*/  LDS.128 R12, [UR5+0xc10] ;  /* 0x000c1005ff0c7984 */ /* 0x000e620008000c00 */
[----:B------:R-:W-:Y:S01]  /*8d60*/  FFMA R36, R35, R31, R36 ;  /* 0x0000001f23247223 */ /* 0x000fe20000000024 */
[----:B--2---:R-:W-:Y:S01]  /*8d70*/  FFMA R20, R33, R20, R24 ;  /* 0x0000001421147223 */ /* 0x004fe20000000018 */
[C---:B------:R-:W-:Y:S01]  /*8d80*/  FFMA R26, R34.reuse, R26, R37 ;  /* 0x0000001a221a7223 */ /* 0x040fe20000000025 */
[----:B------:R-:W2:Y:S01]  /*8d90*/  LDS.128 R8, [UR5+0xc20] ;  /* 0x000c2005ff087984 */ /* 0x000ea20008000c00 */
[----:B------:R-:W-:-:S02]  /*8da0*/  FFMA R36, R34, R27, R36 ;  /* 0x0000001b22247223 */ /* 0x000fc40000000024 */
[C---:B------:R-:W-:Y:S02]  /*8db0*/  FFMA R27, R33.reuse, R22, R26 ;  /* 0x00000016211b7223 */ /* 0x040fe4000000001a */
[----:B------:R-:W-:Y:S01]  /*8dc0*/  FFMA R36, R33, R23, R36 ;  /* 0x0000001721247223 */ /* 0x000fe20000000024 */
[C---:B0-----:R-:W-:Y:S01]  /*8dd0*/  FFMA R16, R7.reuse, R16, R20 ;  /* 0x0000001007107223 */ /* 0x041fe20000000014 */
[C---:B------:R-:W-:Y:S02]  /*8de0*/  FFMA R27, R7.reuse, R18, R27 ;  /* 0x00000012071b7223 */ /* 0x040fe4000000001b */
[----:B------:R-:W-:Y:S01]  /*8df0*/  FFMA R36, R7, R19, R36 ;  /* 0x0000001307247223 */ /* 0x000fe20000000024 */
[C---:B-1----:R-:W-:Y:S01]  /*8e00*/  FFMA R29, R5.reuse, R12, R16 ;  /* 0x0000000c051d7223 */ /* 0x042fe20000000010 */
[C---:B------:R-:W-:Y:S02]  /*8e10*/  FFMA R27, R5.reuse, R14, R27 ;  /* 0x0000000e051b7223 */ /* 0x040fe4000000001b */
[----:B------:R-:W-:Y:S01]  /*8e20*/  FFMA R36, R5, R15, R36 ;  /* 0x0000000f05247223 */ /* 0x000fe20000000024 */
[----:B--2---:R-:W-:Y:S01]  /*8e30*/  FFMA R35, R38, R8, R29 ;  /* 0x0000000826237223 */ /* 0x004fe2000000001d */
[----:B------:R-:W-:Y:S01]  /*8e40*/  FFMA R8, R34, R25, R41 ;  /* 0x0000001922087223 */ /* 0x000fe20000000029 */
[----:B------:R-:W0:Y:S01]  /*8e50*/  LDS.128 R28, [UR5+0xc30] ;  /* 0x000c3005ff1c7984 */ /* 0x000e220008000c00 */
[----:B------:R-:W-:Y:S01]  /*8e60*/  MOV R25, 0x3bbb989d ;  /* 0x3bbb989d00197802 */ /* 0x000fe20000000f00 */
[C---:B------:R-:W-:Y:S01]  /*8e70*/  FFMA R27, R38.reuse, R10, R27 ;  /* 0x0000000a261b7223 */ /* 0x040fe2000000001b */
[----:B------:R-:W-:Y:S01]  /*8e80*/  FFMA R8, R33, R21, R8 ;  /* 0x0000001521087223 */ /* 0x000fe20000000008 */
[----:B------:R-:W-:-:S03]  /*8e90*/  FFMA R36, R38, R11, R36 ;  /* 0x0000000b26247223 */ /* 0x000fc60000000024 */
[----:B------:R-:W-:-:S04]  /*8ea0*/  FFMA R8, R7, R17, R8 ;  /* 0x0000001107087223 */ /* 0x000fc80000000008 */
[----:B------:R-:W-:-:S04]  /*8eb0*/  FFMA R7, R5, R13, R8 ;  /* 0x0000000d05077223 */ /* 0x000fc80000000008 */
[----:B------:R-:W-:Y:S01]  /*8ec0*/  FFMA R8, R38, R9, R7 ;  /* 0x0000000926087223 */ /* 0x000fe20000000007 */
[----:B0-----:R-:W-:-:S03]  /*8ed0*/  FADD R28, R35, R28 ;  /* 0x0000001c231c7221 */ /* 0x001fc60000000000 */
[----:B------:R-:W-:Y:S01]  /*8ee0*/  FADD R29, R29, R8 ;  /* 0x000000081d1d7221 */ /* 0x000fe20000000000 */
[----:B------:R-:W-:Y:S01]  /*8ef0*/  FADD R30, R30, R27 ;  /* 0x0000001b1e1e7221 */ /* 0x000fe20000000000 */
[----:B------:R-:W-:Y:S01]  /*8f00*/  FADD R31, R31, R36 ;  /* 0x000000241f1f7221 */ /* 0x000fe20000000000 */
[----:B------:R-:W-:Y:S01]  /*8f10*/  FFMA.SAT R12, R28, -R25, 0.5 ;  /* 0x3f0000001c0c7423 */ /* 0x000fe20000002819 */
[----:B------:R-:W-:-:S04]  /*8f20*/  IMAD.MOV.U32 R25, RZ, RZ, 0x437c0000 ;  /* 0x437c0000ff197424 */ /* 0x000fc800078e00ff */
        /* <DEDUP_REMOVED lines=18> */
[----:B------:R-:W-:Y:S01]  /*9050*/  LOP3.LUT R19, R25, 0x7fffffff, RZ, 0xc0, !PT ;  /* 0x7fffffff19137812 */ /* 0x000fe200078ec0ff */
[----:B------:R-:W-:Y:S01]  /*9060*/  IMAD.MOV.U32 R8, RZ, RZ, R24 ;  /* 0x000000ffff087224 */ /* 0x000fe200078e0018 */
[----:B------:R-:W-:Y:S01]  /*9070*/  MOV R26, 0x90b0 ;  /* 0x000090b0001a7802 */ /* 0x000fe20000000f00 */
[----:B------:R-:W-:Y:S01]  /*9080*/  IMAD.MOV.U32 R9, RZ, RZ, R25 ;  /* 0x000000ffff097224 */ /* 0x000fe200078e0019 */
[----:B------:R-:W-:-:S07]  /*9090*/  IADD3 R19, PT, PT, R19, -0x100000, RZ ;  /* 0xfff0000013137810 */ /* 0x000fce0007ffe0ff */
[----:B------:R-:W-:Y:S05]  /*90a0*/  CALL.REL.NOINC `($__internal_1_$__cuda_sm20_dblrcp_rn_slowpath_v3) ;  /* 0x0000002800e87944 */ /* 0x000fea0003c00000 */
[----:B------:R-:W-:Y:S02]  /*90b0*/  IMAD.MOV.U32 R12, RZ, RZ, R10 ;  /* 0x000000ffff0c7224 */ /* 0x000fe400078e000a */
[----:B------:R-:W-:-:S07]  /*90c0*/  IMAD.MOV.U32 R13, RZ, RZ, R11 ;  /* 0x000000ffff0d7224 */ /* 0x000fce00078e000b */
.L_x_100:
[----:B------:R-:W-:Y:S01]  /*90d0*/  MOV R8, 0x3bbb989d ;  /* 0x3bbb989d00087802 */ /* 0x000fe20000000f00 */
[----:B------:R-:W-:Y:S01]  /*90e0*/  IMAD.MOV.U32 R10, RZ, RZ, 0x437c0000 ;  /* 0x437c0000ff0a7424 */ /* 0x000fe200078e00ff */
[----:B------:R-:W0:Y:S01]  /*90f0*/  S2UR UR6, SR_CgaCtaId ;  /* 0x00000000000679c3 */ /* 0x000e220000008800 */
[----:B------:R-:W-:Y:S02]  /*9100*/  UMOV UR5, 0x400 ;  /* 0x0000040000057882 */ /* 0x000fe40000000000 */
[----:B------:R-:W-:-:S04]  /*9110*/  FFMA.SAT R5, R29, -R8, 0.5 ;  /* 0x3f0000001d057423 */ /* 0x000fc80000002808 */
[----:B------:R-:W-:-:S04]  /*9120*/  FFMA.RM R5, R5, R10, 12582913 ;  /* 0x4b40000105057423 */ /* 0x000fc8000000400a */
[C---:B------:R-:W-:Y:S01]  /*9130*/  FADD R8, R5.reuse, -12583039 ;  /* 0xcb40007f05087421 */ /* 0x040fe20000000000 */
[----:B------:R-:W-:-:S03]  /*9140*/  IMAD.SHL.U32 R5, R5, 0x800000, RZ ;  /* 0x0080000005057824 */ /* 0x000fc600078e00ff */
[----:B------:R-:W-:-:S04]  /*9150*/  FFMA R8, R29, -1.4426950216293334961, -R8 ;  /* 0xbfb8aa3b1d087823 */ /* 0x000fc80000000808 */
[----:B------:R-:W-:-:S04]  /*9160*/  FFMA R29, R29, -1.925963033500011079e-08, R8 ;  /* 0xb2a570601d1d7823 */ /* 0x000fc80000000008 */
[----:B------:R-:W1:Y:S01]  /*9170*/  MUFU.EX2 R8, R29 ;  /* 0x0000001d00087308 */ /* 0x000e620000000800 */
[----:B0-----:R-:W-:Y:S01]  /*9180*/  ULEA UR5, UR6, UR5, 0x18 ;  /* 0x0000000506057291 */ /* 0x001fe2000f8ec0ff */
[----:B-1----:R-:W-:-:S06]  /*9190*/  FMUL R7, R5, R8 ;  /* 0x0000000805077220 */ /* 0x002fcc0000400000 */
[----:B------:R-:W0:Y:S08]  /*91a0*/  F2F.F32.F64 R5, R12 ;  /* 0x0000000c00057310 */ /* 0x000e300000301000 */
[----:B------:R-:W1:Y:S01]  /*91b0*/  F2F.F64.F32 R8, R7 ;  /* 0x0000000700087310 */ /* 0x000e620000201800 */
[----:B0-----:R0:W-:Y:S01]  /*91c0*/  STS [UR5+0x4c8], R5 ;  /* 0x0004c805ff007988 */ /* 0x0011e20008000805 */
[----:B-1----:R-:W-:-:S06]  /*91d0*/  DADD R14, R8, 1 ;  /* 0x3ff00000080e7429 */ /* 0x002fcc0000000000 */
[----:B------:R-:W1:Y:S04]  /*91e0*/  MUFU.RCP64H R9, R15 ;  /* 0x0000000f00097308 */ /* 0x000e680000001800 */
[----:B------:R-:W-:-:S04]  /*91f0*/  IADD3 R8, PT, PT, R15, 0x300402, RZ ;  /* 0x003004020f087810 */ /* 0x000fc80007ffe0ff */
[----:B------:R-:W-:Y:S02]  /*9200*/  FSETP.GEU.AND P0, PT, |R8|, 5.8789094863358348022e-39, PT ;  /* 0x004004020800780b */ /* 0x000fe40003f0e200 */
[----:B-1----:R-:W-:-:S08]  /*9210*/  DFMA R10, -R14, R8, 1 ;  /* 0x3ff000000e0a742b */ /* 0x002fd00000000108 */
[----:B------:R-:W-:-:S08]  /*9220*/  DFMA R10, R10, R10, R10 ;  /* 0x0000000a0a0a722b */ /* 0x000fd0000000000a */
[----:B------:R-:W-:-:S08]  /*9230*/  DFMA R10, R8, R10, R8 ;  /* 0x0000000a080a722b */ /* 0x000fd00000000008 */
[----:B------:R-:W-:-:S08]  /*9240*/  DFMA R16, -R14, R10, 1 ;  /* 0x3ff000000e10742b */ /* 0x000fd0000000010a */
[----:B------:R-:W-:Y:S01]  /*9250*/  DFMA R16, R10, R16, R10 ;  /* 0x000000100a10722b */ /* 0x000fe2000000000a */
[----:B0-----:R-:W-:Y:S10]  /*9260*/  @P0 BRA `(.L_x_101) ;  /* 0x0000000000200947 */ /* 0x001ff40003800000 */
        /* <DEDUP_REMOVED lines=8> */
.L_x_101:
[----:B------:R-:W-:Y:S01]  /*92f0*/  MOV R7, 0x3bbb989d ;  /* 0x3bbb989d00077802 */ /* 0x000fe20000000f00 */
[----:B------:R-:W-:Y:S01]  /*9300*/  IMAD.MOV.U32 R8, RZ, RZ, 0x437c0000 ;  /* 0x437c0000ff087424 */ /* 0x000fe200078e00ff */
[----:B------:R-:W0:Y:S01]  /*9310*/  S2UR UR6, SR_CgaCtaId ;  /* 0x00000000000679c3 */ /* 0x000e220000008800 */
[----:B------:R-:W1:Y:S01]  /*9320*/  F2F.F32.F64 R16, R16 ;  /* 0x0000001000107310 */ /* 0x000e620000301000 */
[----:B------:R-:W-:Y:S01]  /*9330*/  UMOV UR5, 0x400 ;  /* 0x0000040000057882 */ /* 0x000fe20000000000 */
[----:B------:R-:W-:-:S04]  /*9340*/  FFMA.SAT R7, R30, -R7, 0.5 ;  /* 0x3f0000001e077423 */ /* 0x000fc80000002807 */
[----:B------:R-:W-:-:S04]  /*9350*/  FFMA.RM R7, R7, R8, 12582913 ;  /* 0x4b40000107077423 */ /* 0x000fc80000004008 */
[C---:B------:R-:W-:Y:S01]  /*9360*/  FADD R9, R7.reuse, -12583039 ;  /* 0xcb40007f07097421 */ /* 0x040fe20000000000 */
[----:B------:R-:W-:-:S03]  /*9370*/  IMAD.SHL.U32 R7, R7, 0x800000, RZ ;  /* 0x0080000007077824 */ /* 0x000fc600078e00ff */
[----:B------:R-:W-:-:S04]  /*9380*/  FFMA R9, R30, -1.4426950216293334961, -R9 ;  /* 0xbfb8aa3b1e097823 */ /* 0x000fc80000000809 */
[----:B------:R-:W-:Y:S01]  /*9390*/  FFMA R30, R30, -1.925963033500011079e-08, R9 ;  /* 0xb2a570601e1e7823 */ /* 0x000fe20000000009 */
[----:B0-----:R-:W-:-:S05]  /*93a0*/  ULEA UR5, UR6, UR5, 0x18 ;  /* 0x0000000506057291 */ /* 0x001fca000f8ec0ff */
[----:B------:R-:W0:Y:S04]  /*93b0*/  MUFU.EX2 R30, R30 ;  /* 0x0000001e001e7308 */ /* 0x000e280000000800 */
[----:B-1----:R1:W-:Y:S01]  /*93c0*/  STS [UR5+0x4cc], R16 ;  /* 0x0004cc10ff007988 */ /* 0x0023e20008000805 */
[----:B0-----:R-:W-:-:S04]  /*93d0*/  FMUL R7, R7, R30 ;  /* 0x0000001e07077220 */ /* 0x001fc80000400000 */
        /* <DEDUP_REMOVED lines=19> */
.L_x_102:
        /* <DEDUP_REMOVED lines=32> */
.L_x_103:
        /* <DEDUP_REMOVED lines=31> */
[----:B------:R-:W-:Y:S01]  /*9900*/  MOV R12, R10 ;  /* 0x0000000a000c7202 */ /* 0x000fe20000000f00 */
[----:B------:R-:W-:-:S07]  /*9910*/  IMAD.MOV.U32 R13, RZ, RZ, R11 ;  /* 0x000000ffff0d7224 */ /* 0x000fce00078e000b */
.L_x_104:
        /* <DEDUP_REMOVED lines=30> */
[----:B------:R-:W-:Y:S05]  /*9b00*/  CALL.REL.NOINC `($__internal_1_$__cuda_sm20_dblrcp_rn_slowpath_v3) ;  /* 0x0000002000507944 */ /* 0x000fea0003c00000 */
.L_x_105:
        /* <DEDUP_REMOVED lines=13> */
[----:B------:R-:W-:-:S06]  /*9be0*/  FFMA R18, R8, -1.925963033500011079e-08, R13 ;  /* 0xb2a5706008127823 */ /* 0x000fcc000000000d */
        /* <DEDUP_REMOVED lines=19> */
.L_x_106:
        /* <DEDUP_REMOVED lines=31> */
.L_x_107:
        /* <DEDUP_REMOVED lines=33> */
.L_x_108:
        /* <DEDUP_REMOVED lines=31> */
.L_x_109:
        /* <DEDUP_REMOVED lines=33> */
.L_x_110:
        /* <DEDUP_REMOVED lines=31> */
.L_x_111:
        /* <DEDUP_REMOVED lines=33> */
.L_x_112:
        /* <DEDUP_REMOVED lines=31> */
.L_x_113:
        /* <DEDUP_REMOVED lines=13> */
[----:B------:R-:W-:-:S06]  /*abe0*/  FFMA R18, R8, -1.925963033500011079e-08, R13 ;  /* 0xb2a5706008127823 */ /* 0x000fcc000000000d */
        /* <DEDUP_REMOVED lines=19> */
.L_x_114:
        /* <DEDUP_REMOVED lines=31> */
[----:B------:R-:W-:Y:S01]  /*af10*/  IMAD.MOV.U32 R14, RZ, RZ, R10 ;  /* 0x000000ffff0e7224 */ /* 0x000fe200078e000a */
[----:B------:R-:W-:-:S07]  /*af20*/  MOV R15, R11 ;  /* 0x0000000b000f7202 */ /* 0x000fce0000000f00 */
.L_x_115:
[----:B------:R-:W0:Y:S01]  /*af30*/  S2R R8, SR_CgaCtaId ;  /* 0x0000000000087919 */ /* 0x000e220000008800 */
[CC--:B------:R-:W-:Y:S01]  /*af40*/  FSETP.GT.AND P0, PT, R16.reuse, R5.reuse, PT ;  /* 0x000000051000720b */ /* 0x0c0fe20003f04000 */
[----:B------:R-:W1:Y:S01]  /*af50*/  F2F.F32.F64 R14, R14 ;  /* 0x0000000e000e7310 */ /* 0x000e620000301000 */
[----:B------:R-:W-:Y:S02]  /*af60*/  MOV R11, 0x400 ;  /* 0x00000400000b7802 */ /* 0x000fe40000000f00 */
[----:B------:R-:W-:Y:S02]  /*af70*/  FSEL R16, R16, R5, P0 ;  /* 0x0000000510107208 */ /* 0x000fe40000000000 */
[----:B------:R-:W-:Y:S02]  /*af80*/  SEL R5, RZ, 0x1, !P0 ;  /* 0x00000001ff057807 */ /* 0x000fe40004000000 */
[----:B------:R-:W-:-:S04]  /*af90*/  FSETP.GEU.AND P1, PT, R16, R7, PT ;  /* 0x000000071000720b */ /* 0x000fc80003f2e000 */
[----:B------:R-:W-:Y:S02]  /*afa0*/  FSEL R16, R7, R16, !P1 ;  /* 0x0000001007107208 */ /* 0x000fe40004800000 */
[----:B------:R-:W-:Y:S02]  /*afb0*/  SEL R5, R5, 0x2, P1 ;  /* 0x0000000205057807 */ /* 0x000fe40000800000 */
[----:B------:R-:W-:-:S04]  /*afc0*/  FSETP.GEU.AND P0, PT, R16, R17, PT ;  /* 0x000000111000720b */ /* 0x000fc80003f0e000 */
[----:B------:R-:W-:-:S04]  /*afd0*/  SEL R5, R5, 0x3, P0 ;  /* 0x0000000305057807 */ /* 0x000fc80000000000 */
[----:B------:R-:W-:Y:S02]  /*afe0*/  ISETP.GT.AND P0, PT, R5, 0x1, PT ;  /* 0x000000010500780c */ /* 0x000fe40003f04270 */
[----:B0-----:R-:W-:-:S05]  /*aff0*/  LEA R9, R8, R11, 0x18 ;  /* 0x0000000b08097211 */ /* 0x001fca00078ec0ff */
[----:B-1----:R0:W-:Y:S06]  /*b000*/  STS [R9+0x504], R14 ;  /* 0x0005040e09007388 */ /* 0x0021ec0000000800 */
[----:B------:R-:W-:Y:S05]  /*b010*/  @P0 BRA `(.L_x_116) ;  /* 0x0000000000d40947 */ /* 0x000fea0003800000 */
[----:B------:R-:W-:-:S13]  /*b020*/  ISETP.NE.AND P0, PT, R5, RZ, PT ;  /* 0x000000ff0500720c */ /* 0x000fda0003f05270 */
[----:B------:R-:W-:Y:S05]  /*b030*/  @!P0 BRA `(.L_x_117) ;  /* 0x00000004009c8947 */ /* 0x000fea0003800000 */
[----:B------:R-:W-:-:S09]  /*b040*/  UISETP.GT.AND UP0, UPT, UR14, 0x2, UPT ;  /* 0x000000020e00788c */ /* 0x000fd2000bf04270 */
[----:B------:R-:W-:Y:S05]  /*b050*/  BRA.U UP0, `(.L_x_118) ;  /* 0x0000000100607547 */ /* 0x000fea000b800000 */
[----:B------:R-:W-:Y:S01]  /*b060*/  IMAD.U32 R5, RZ, RZ, UR14 ;  /* 0x0000000eff057e24 */ /* 0x000fe2000f8e00ff */
[----:B0-----:R-:W-:-:S04]  /*b070*/  MOV R14, 0xffffffff ;  /* 0xffffffff000e7802 */ /* 0x001fc80000000f00 */
[----:B------:R-:W-:-:S05]  /*b080*/  VIADDMNMX.U32 R5, R14, R5, 0x2, PT ;  /* 0x000000020e057446 */ /* 0x000fca0003800005 */
[----:B------:R-:W-:-:S04]  /*b090*/  IMAD.SHL.U32 R5, R5, 0x4, RZ ;  /* 0x0000000405057824 */ /* 0x000fc800078e00ff */
[----:B------:R-:W0:Y:S02]  /*b0a0*/  LDC R12, c[0x2][R5] ;  /* 0x00800000050c7b82 */ /* 0x000e240000000800 */
[----:B0-----:R-:W-:-:S04]  /*b0b0*/  SHF.R.S32.HI R13, RZ, 0x1f, R12 ;  /* 0x0000001fff0d7819 */ /* 0x001fc8000001140c */
.L_x_150:
[----:B------:R-:W-:Y:S05]  /*b0c0*/  BRX R12 -0xb0d0                                                         (*"BRANCH_TARGETS .L_x_151,.L_x_152,.L_x_117"*) ;  /* 0xffffff4c0ccc7949 */ /* 0x000fea000383ffff */
.L_x_152:
[----:B------:R-:W-:Y:S02]  /*b0d0*/  HFMA2 R12, -RZ, RZ, 0, 5.9604644775390625e-08 ;  /* 0x00000001ff0c7431 */ /* 0x000fe400000001ff */
[----:B------:R-:W-:Y:S01]  /*b0e0*/  IMAD.MOV.U32 R13, RZ, RZ, RZ ;  /* 0x000000ffff0d7224 */ /* 0x000fe200078e00ff */
[----:B------:R-:W-:Y:S01]  /*b0f0*/  MOV R10, 0x3 ;  /* 0x00000003000a7802 */ /* 0x000fe20000000f00 */
[----:B------:R-:W-:Y:S01]  /*b100*/  IMAD.MOV.U32 R6, RZ, RZ, 0x1 ;  /* 0x00000001ff067424 */ /* 0x000fe200078e00ff */
[----:B------:R-:W-:Y:S01]  /*b110*/  UMOV UR14, 0x3 ;  /* 0x00000003000e7882 */ /* 0x000fe20000000000 */
[----:B------:R-:W-:Y:S01]  /*b120*/  UMOV UR4, URZ ;  /* 0x000000ff00047c82 */ /* 0x000fe20008000000 */
[----:B------:R0:W-:Y:S04]  /*b130*/  STS.64 [R9+0x418], R12 ;  /* 0x0004180c09007388 */ /* 0x0001e80000000a00 */
[----:B------:R0:W-:Y:S01]  /*b140*/  STS [R9+0x414], R10 ;  /* 0x0004140a09007388 */ /* 0x0001e20000000800 */
[----:B------:R-:W-:Y:S05]  /*b150*/  BRA `(.L_x_117) ;  /* 0x0000000400547947 */ /* 0x000fea0003800000 */
.L_x_151:
[----:B------:R-:W-:Y:S02]  /*b160*/  HFMA2 R15, -RZ, RZ, 0, 0 ;  /* 0x00000000ff0f7431 */ /* 0x000fe400000001ff */
[----:B------:R-:W-:Y:S01]  /*b170*/  IMAD.MOV.U32 R10, RZ, RZ, 0x4 ;  /* 0x00000004ff0a7424 */ /* 0x000fe200078e00ff */
[----:B------:R-:W-:Y:S01]  /*b180*/  MOV R6, 0xffffffff ;  /* 0xffffffff00067802 */ /* 0x000fe20000000f00 */
[----:B------:R-:W-:Y:S01]  /*b190*/  UMOV UR14, 0x4 ;  /* 0x00000004000e7882 */ /* 0x000fe20000000000 */
[----:B------:R-:W-:Y:S02]  /*b1a0*/  UMOV UR4, URZ ;  /* 0x000000ff00047c82 */ /* 0x000fe40008000000 */
[----:B------:R4:W-:Y:S04]  /*b1b0*/  STS [R9+0x414], R10 ;  /* 0x0004140a09007388 */ /* 0x0009e80000000800 */
[----:B------:R4:W-:Y:S01]  /*b1c0*/  STS.64 [R9+0x418], R14 ;  /* 0x0004180e09007388 */ /* 0x0009e20000000a00 */
[----:B------:R-:W-:Y:S05]  /*b1d0*/  BRA `(.L_x_117) ;  /* 0x0000000400347947 */ /* 0x000fea0003800000 */
.L_x_118:
[----:B------:R-:W-:Y:S01]  /*b1e0*/  IMAD.MOV.U32 R5, RZ, RZ, -0x3 ;  /* 0xfffffffdff057424 */ /* 0x000fe200078e00ff */
[----:B------:R-:W-:-:S04]  /*b1f0*/  MOV R10, UR14 ;  /* 0x0000000e000a7c02 */ /* 0x000fc80008000f00 */
[----:B------:R-:W-:-:S05]  /*b200*/  VIADDMNMX.U32 R5, R5, R10, 0x2, PT ;  /* 0x0000000205057446 */ /* 0x000fca000380000a */
[----:B------:R-:W-:-:S04]  /*b210*/  IMAD.SHL.U32 R5, R5, 0x4, RZ ;  /* 0x0000000405057824 */ /* 0x000fc800078e00ff */
[----:B------:R-:W1:Y:S02]  /*b220*/  LDC R12, c[0x2][R5+0xc] ;  /* 0x00800300050c7b82 */ /* 0x000e640000000800 */
[----:B-1----:R-:W-:-:S04]  /*b230*/  SHF.R.S32.HI R13, RZ, 0x1f, R12 ;  /* 0x0000001fff0d7819 */ /* 0x002fc8000001140c */
.L_x_154:
[----:B------:R-:W-:Y:S05]  /*b240*/  BRX R12 -0xb250                                                         (*"BRANCH_TARGETS .L_x_155,.L_x_156,.L_x_117"*) ;  /* 0xffffff4c0c6c7949 */ /* 0x000fea000383ffff */
.L_x_156:
[----:B------:R-:W-:Y:S02]  /*b250*/  HFMA2 R13, -RZ, RZ, 0, 5.9604644775390625e-08 ;  /* 0x00000001ff0d7431 */ /* 0x000fe400000001ff */
[----:B------:R-:W-:Y:S01]  /*b260*/  IMAD.MOV.U32 R12, RZ, RZ, RZ ;  /* 0x000000ffff0c7224 */ /* 0x000fe200078e00ff */
[----:B------:R-:W-:Y:S01]  /*b270*/  MOV R10, 0x2 ;  /* 0x00000002000a7802 */ /* 0x000fe20000000f00 */
[----:B------:R-:W-:Y:S01]  /*b280*/  IMAD.MOV.U32 R6, RZ, RZ, RZ ;  /* 0x000000ffff067224 */ /* 0x000fe200078e00ff */
[----:B------:R-:W-:Y:S01]  /*b290*/  UMOV UR14, 0x2 ;  /* 0x00000002000e7882 */ /* 0x000fe20000000000 */
[----:B------:R-:W-:Y:S01]  /*b2a0*/  UMOV UR4, 0x1 ;  /* 0x0000000100047882 */ /* 0x000fe20000000000 */
[----:B------:R1:W-:Y:S04]  /*b2b0*/  STS.64 [R9+0x418], R12 ;  /* 0x0004180c09007388 */ /* 0x0003e80000000a00 */
[----:B------:R1:W-:Y:S01]  /*b2c0*/  STS [R9+0x414], R10 ;  /* 0x0004140a09007388 */ /* 0x0003e20000000800 */
[----:B------:R-:W-:Y:S05]  /*b2d0*/  BRA `(.L_x_117) ;  /* 0x0000000000f47947 */ /* 0x000fea0003800000 */
.L_x_155:
[----:B------:R-:W-:Y:S01]  /*b2e0*/  HFMA2 R10, -RZ, RZ, 0, 5.9604644775390625e-08 ;  /* 0x00000001ff0a7431 */ /* 0x000fe200000001ff */
[----:B------:R-:W-:Y:S01]  /*b2f0*/  MOV R13, 0xffffffff ;  /* 0xffffffff000d7802 */ /* 0x000fe20000000f00 */
[----:B------:R-:W-:Y:S01]  /*b300*/  IMAD.MOV.U32 R12, RZ, RZ, RZ ;  /* 0x000000ffff0c7224 */ /* 0x000fe200078e00ff */
[----:B------:R-:W-:Y:S01]  /*b310*/  UMOV UR14, 0x1 ;  /* 0x00000001000e7882 */ /* 0x000fe20000000000 */
[----:B------:R-:W-:Y:S01]  /*b320*/  IMAD.MOV.U32 R6, RZ, RZ, RZ ;  /* 0x000000ffff067224 */ /* 0x000fe200078e00ff */
[----:B------:R-:W-:Y:S02]  /*b330*/  UMOV UR4, 0xffffffff ;  /* 0xffffffff00047882 */ /* 0x000fe40000000000 */
[----:B------:R1:W-:Y:S04]  /*b340*/  STS.64 [R9+0x418], R12 ;  /* 0x0004180c09007388 */ /* 0x0003e80000000a00 */
[----:B------:R1:W-:Y:S01]  /*b350*/  STS [R9+0x414], R10 ;  /* 0x0004140a09007388 */ /* 0x0003e20000000800 */
[----:B------:R-:W-:Y:S05]  /*b360*/  BRA `(.L_x_117) ;  /* 0x0000000000d07947 */ /* 0x000fea0003800000 */
.L_x_116:
[----:B------:R-:W-:-:S13]  /*b370*/  ISETP.NE.AND P0, PT, R5, 0x2, PT ;  /* 0x000000020500780c */ /* 0x000fda0003f05270 */
[----:B------:R-:W-:Y:S05]  /*b380*/  @P0 BRA `(.L_x_119) ;  /* 0x0000000400f00947 */ /* 0x000fea0003800000 */
[----:B------:R-:W-:-:S09]  /*b390*/  UISETP.GT.AND UP0, UPT, UR14, 0x2, UPT ;  /* 0x000000020e00788c */ /* 0x000fd2000bf04270 */
[----:B------:R-:W-:Y:S05]  /*b3a0*/  BRA.U UP0, `(.L_x_120) ;  /* 0x0000000100607547 */ /* 0x000fea000b800000 */
[----:B0-----:R-:W-:Y:S01]  /*b3b0*/  IMAD.MOV.U32 R14, RZ, RZ, -0x1 ;  /* 0xffffffffff0e7424 */ /* 0x001fe200078e00ff */
[----:B------:R-:W-:-:S04]  /*b3c0*/  MOV R5, UR14 ;  /* 0x0000000e00057c02 */ /* 0x000fc80008000f00 */
[----:B------:R-:W-:-:S04]  /*b3d0*/  VIADDMNMX.U32 R5, R14, R5, 0x2, PT ;  /* 0x000000020e057446 */ /* 0x000fc80003800005 */
[----:B------:R-:W-:-:S04]  /*b3e0*/  SHF.L.U32 R5, R5, 0x2, RZ ;  /* 0x0000000205057819 */ /* 0x000fc800000006ff */
[----:B------:R-:W0:Y:S02]  /*b3f0*/  LDC R12, c[0x2][R5+0x18] ;  /* 0x00800600050c7b82 */ /* 0x000e240000000800 */
[----:B0-----:R-:W-:-:S04]  /*b400*/  SHF.R.S32.HI R13, RZ, 0x1f, R12 ;  /* 0x0000001fff0d7819 */ /* 0x001fc8000001140c */
.L_x_158:
[----:B------:R-:W-:Y:S05]  /*b410*/  BRX R12 -0xb420                                                         (*"BRANCH_TARGETS .L_x_159,.L_x_160,.L_x_117"*) ;  /* 0xffffff480cf87949 */ /* 0x000fea000383ffff */
.L_x_160:
[----:B------:R-:W-:Y:S02]  /*b420*/  HFMA2 R10, -RZ, RZ, 0, 2.384185791015625e-07 ;  /* 0x00000004ff0a7431 */ /* 0x000fe400000001ff */
[----:B------:R-:W-:Y:S01]  /*b430*/  IMAD.MOV.U32 R15, RZ, RZ, RZ ;  /* 0x000000ffff0f7224 */ /* 0x000fe200078e00ff */
[----:B------:R-:W-:Y:S01]  /*b440*/  UMOV UR14, 0x4 ;  /* 0x00000004000e7882 */ /* 0x000fe20000000000 */
[----:B------:R-:W-:Y:S01]  /*b450*/  IMAD.MOV.U32 R6, RZ, RZ, -0x1 ;  /* 0xffffffffff067424 */ /* 0x000fe200078e00ff */
[----:B------:R-:W-:Y:S02]  /*b460*/  UMOV UR4, URZ ;  /* 0x000000ff00047c82 */ /* 0x000fe40008000000 */
[----:B------:R1:W-:Y:S04]  /*b470*/  STS.64 [R9+0x418], R14 ;  /* 0x0004180e09007388 */ /* 0x0003e80000000a00 */
[----:B------:R1:W-:Y:S01]  /*b480*/  STS [R9+0x414], R10 ;  /* 0x0004140a09007388 */ /* 0x0003e20000000800 */
[----:B------:R-:W-:Y:S05]  /*b490*/  BRA `(.L_x_117) ;  /* 0x0000000000847947 */ /* 0x000fea0003800000 */
.L_x_159:
        /* <DEDUP_REMOVED lines=9> */
.L_x_120:
[----:B------:R-:W-:Y:S01]  /*b530*/  IMAD.U32 R10, RZ, RZ, UR14 ;  /* 0x0000000eff0a7e24 */ /* 0x000fe2000f8e00ff */
[----:B------:R-:W-:-:S04]  /*b540*/  MOV R5, 0xfffffffd ;  /* 0xfffffffd00057802 */ /* 0x000fc80000000f00 */
[----:B------:R-:W-:-:S04]  /*b550*/  VIADDMNMX.U32 R5, R5, R10, 0x2, PT ;  /* 0x0000000205057446 */ /* 0x000fc8000380000a */
[----:B------:R-:W-:-:S04]  /*b560*/  SHF.L.U32 R5, R5, 0x2, RZ ;  /* 0x0000000205057819 */ /* 0x000fc800000006ff */
[----:B------:R-:W1:Y:S02]  /*b570*/  LDC R12, c[0x2][R5+0x24] ;  /* 0x00800900050c7b82 */ /* 0x000e640000000800 */
[----:B-1----:R-:W-:-:S04]  /*b580*/  SHF.R.S32.HI R13, RZ, 0x1f, R12 ;  /* 0x0000001fff0d7819 */ /* 0x002fc8000001140c */
.L_x_162:
[----:B------:R-:W-:Y:S05]  /*b590*/  BRX R12 -0xb5a0                                                         (*"BRANCH_TARGETS .L_x_163,.L_x_164,.L_x_117"*) ;  /* 0xffffff480c987949 */ /* 0x000fea000383ffff */
.L_x_164:
[----:B------:R-:W-:Y:S02]  /*b5a0*/  HFMA2 R12, -RZ, RZ, 0, 0 ;  /* 0x00000000ff0c7431 */ /* 0x000fe400000001ff */
[----:B------:R-:W-:Y:S01]  /*b5b0*/  IMAD.MOV.U32 R13, RZ, RZ, -0x1 ;  /* 0xffffffffff0d7424 */ /* 0x000fe200078e00ff */
[----:B------:R-:W-:Y:S01]  /*b5c0*/  MOV R6, RZ ;  /* 0x000000ff00067202 */ /* 0x000fe20000000f00 */
[----:B------:R-:W-:Y:S01]  /*b5d0*/  IMAD.MOV.U32 R10, RZ, RZ, 0x1 ;  /* 0x00000001ff0a7424 */ /* 0x000fe200078e00ff */
[----:B------:R-:W-:Y:S01]  /*b5e0*/  UMOV UR14, 0x1 ;  /* 0x00000001000e7882 */ /* 0x000fe20000000000 */
[----:B------:R-:W-:Y:S01]  /*b5f0*/  UMOV UR4, 0xffffffff ;  /* 0xffffffff00047882 */ /* 0x000fe20000000000 */
[----:B------:R2:W-:Y:S04]  /*b600*/  STS.64 [R9+0x418], R12 ;  /* 0x0004180c09007388 */ /* 0x0005e80000000a00 */
[----:B------:R2:W-:Y:S01]  /*b610*/  STS [R9+0x414], R10 ;  /* 0x0004140a09007388 */ /* 0x0005e20000000800 */
[----:B------:R-:W-:Y:S05]  /*b620*/  BRA `(.L_x_117) ;  /* 0x0000000000207947 */ /* 0x000fea0003800000 */
.L_x_163:
[----:B------:R-:W-:Y:S02]  /*b630*/  HFMA2 R12, -RZ, RZ, 0, 0 ;  /* 0x00000000ff0c7431 */ /* 0x000fe400000001ff */
[----:B------:R-:W-:Y:S01]  /*b640*/  IMAD.MOV.U32 R13, RZ, RZ, 0x1 ;  /* 0x00000001ff0d7424 */ /* 0x000fe200078e00ff */
[----:B------:R-:W-:Y:S01]  /*b650*/  MOV R6, RZ ;  /* 0x000000ff00067202 */ /* 0x000fe20000000f00 */
[----:B------:R-:W-:Y:S01]  /*b660*/  IMAD.MOV.U32 R10, RZ, RZ, 0x2 ;  /* 0x00000002ff0a7424 */ /* 0x000fe200078e00ff */
[----:B------:R-:W-:Y:S01]  /*b670*/  UMOV UR14, 0x2 ;  /* 0x00000002000e7882 */ /* 0x000fe20000000000 */
[----:B------:R-:W-:Y:S01]  /*b680*/  UMOV UR4, 0x1 ;  /* 0x0000000100047882 */ /* 0x000fe20000000000 */
[----:B------:R3:W-:Y:S04]  /*b690*/  STS.64 [R9+0x418], R12 ;  /* 0x0004180c09007388 */ /* 0x0007e80000000a00 */
[----:B------:R3:W-:Y:S02]  /*b6a0*/  STS [R9+0x414], R10 ;  /* 0x0004140a09007388 */ /* 0x0007e40000000800 */
.L_x_117:
[----:B01234-:R-:W-:Y:S01]  /*b6b0*/  VIADD R10, R3, 0x81 ;  /* 0x00000081030a7836 */ /* 0x01ffe20000000000 */
[----:B------:R-:W-:Y:S01]  /*b6c0*/  IADD3 R11, PT, PT, R11, 0x8, RZ ;  /* 0x000000080b0b7810 */ /* 0x000fe20007ffe0ff */
[----:B------:R-:W-:Y:S01]  /*b6d0*/  UIADD3 UR16, UPT, UPT, UR4, UR16, URZ ;  /* 0x0000001004107290 */ /* 0x000fe2000fffe0ff */
[----:B------:R-:W-:Y:S02]  /*b6e0*/  IMAD.IADD R4, R6, 0x1, R4 ;  /* 0x0000000106047824 */ /* 0x000fe400078e0204 */
[----:B------:R-:W-:Y:S01]  /*b6f0*/  SHF.R.S32.HI R5, RZ, 0x1f, R10 ;  /* 0x0000001fff057819 */ /* 0x000fe2000001140a */
[----:B------:R-:W-:Y:S01]  /*b700*/  UISETP.NE.AND UP0, UPT, UR16, UR13, UPT ;  /* 0x0000000d1000728c */ /* 0x000fe2000bf05270 */
[----:B------:R-:W-:Y:S02]  /*b710*/  LEA R12, R8, R11, 0x18 ;  /* 0x0000000b080c7211 */ /* 0x000fe400078ec0ff */
[----:B------:R-:W-:Y:S02]  /*b720*/  LEA.HI R5, R5, R10, RZ, 0x7 ;  /* 0x0000000a05057211 */ /* 0x000fe400078f38ff */
[----:B------:R-:W-:Y:S01]  /*b730*/  ISETP.EQ.AND P1, PT, R4, UR12, PT ;  /* 0x0000000c04007c0c */ /* 0x000fe2000bf22270 */
[----:B------:R-:W-:Y:S01]  /*b740*/  IMAD R7, R3, 0x8, R12 ;  /* 0x0000000803077824 */ /* 0x000fe200078e020c */
[----:B------:R-:W-:-:S02]  /*b750*/  LOP3.LUT R11, R5, 0xffffff80, RZ, 0xc0, !PT ;  /* 0xffffff80050b7812 */ /* 0x000fc400078ec0ff */
[----:B------:R-:W-:Y:S02]  /*b760*/  MOV R5, UR16 ;  /* 0x0000001000057c02 */ /* 0x000fe40008000f00 */
[----:B------:R-:W-:Y:S02]  /*b770*/  IADD3 R3, PT, PT, R10, -R11, RZ ;  /* 0x8000000b0a037210 */ /* 0x000fe40007ffe0ff */
[----:B------:R-:W-:Y:S01]  /*b780*/  PLOP3.LUT P0, PT, PT, PT, UP0, 0x80, 0x8 ;  /* 0x000000000008781c */ /* 0x000fe20003f0f008 */
[----:B------:R0:W-:Y:S04]  /*b790*/  STS.64 [R7], R4 ;  /* 0x0000000407007388 */ /* 0x0001e80000000a00 */
[----:B------:R0:W-:Y:S08]  /*b7a0*/  STS [R9+0x40c], R3 ;  /* 0x00040c0309007388 */ /* 0x0001f00000000800 */
[----:B------:R-:W-:Y:S05]  /*b7b0*/  @!P0 BRA P1, `(.L_x_121) ;  /* 0x0000000000208947 */ /* 0x000fea0000800000 */
[----:B0-----:R-:W-:-:S05]  /*b7c0*/  VIADD R5, R2, 0x81 ;  /* 0x0000008102057836 */ /* 0x001fca0000000000 */
[----:B------:R-:W-:-:S04]  /*b7d0*/  SHF.R.S32.HI R2, RZ, 0x1f, R5 ;  /* 0x0000001fff027819 */ /* 0x000fc80000011405 */
[----:B------:R-:W-:-:S04]  /*b7e0*/  LEA.HI R2, R2, R5, RZ, 0x7 ;  /* 0x0000000502027211 */ /* 0x000fc800078f38ff */
[----:B------:R-:W-:-:S04]  /*b7f0*/  LOP3.LUT R2, R2, 0xffffff80, RZ, 0xc0, !PT ;  /* 0xffffff8002027812 */ /* 0x000fc800078ec0ff */
[----:B------:R-:W-:Y:S02]  /*b800*/  IADD3 R2, PT, PT, -R2, R5, RZ ;  /* 0x0000000502027210 */ /* 0x000fe40007ffe1ff */
[----:B------:R-:W-:-:S03]  /*b810*/  PRMT R5, RZ, 0x7610, R5 ;  /* 0x00007610ff057816 */ /* 0x000fc60000000005 */
[----:B------:R0:W-:Y:S01]  /*b820*/  STS [R9+0x408], R2 ;  /* 0x0004080209007388 */ /* 0x0001e20000000800 */
[----:B------:R-:W-:Y:S05]  /*b830*/  BRA `(.L_x_122) ;  /* 0x0000000000187947 */ /* 0x000fea0003800000 */
.L_x_121:
[----:B------:R-:W-:Y:S01]  /*b840*/  UIADD3 UR7, UPT, UPT, UR7, 0xa0, URZ ;  /* 0x000000a007077890 */ /* 0x000fe2000fffe0ff */
[----:B------:R-:W-:Y:S02]  /*b850*/  VIADD R32, R32, 0x1 ;  /* 0x0000000120207836 */ /* 0x000fe40000000000 */
[----:B0-----:R-:W-:-:S03]  /*b860*/  IMAD.MOV.U32 R5, RZ, RZ, 0x1 ;  /* 0x00000001ff057424 */ /* 0x001fc600078e00ff */
[----:B------:R-:W-:Y:S01]  /*b870*/  MOV R8, UR7 ;  /* 0x0000000700087c02 */ /* 0x000fe20008000f00 */
[----:B------:R1:W-:Y:S04]  /*b880*/  STS [R9+0x420], R32 ;  /* 0x0004202009007388 */ /* 0x0003e80000000800 */
[----:B------:R1:W-:Y:S02]  /*b890*/  STS [R9+0x410], R8 ;  /* 0x0004100809007388 */ /* 0x0003e40000000800 */
.L_x_122:
[----:B------:R-:W-:-:S04]  /*b8a0*/  VIMNMX.U32 R7, PT, PT, R4, UR16, !PT ;  /* 0x0000001004077c48 */ /* 0x000fc8000ffe0000 */
[----:B------:R-:W-:-:S13]  /*b8b0*/  ISETP.GT.U32.AND P0, PT, R7, 0x4f, PT ;  /* 0x0000004f0700780c */ /* 0x000fda0003f04070 */
[----:B------:R-:W-:Y:S05]  /*b8c0*/  @P0 BRA `(.L_x_119) ;  /* 0x0000000000a00947 */ /* 0x000fea0003800000 */
[----:B------:R-:W-:-:S04]  /*b8d0*/  IADD3 R0, PT, PT, R3, 0x80, -R2 ;  /* 0x0000008003007810 */ /* 0x000fc80007ffe802 */
[----:B------:R-:W-:-:S04]  /*b8e0*/  SHF.R.S32.HI R7, RZ, 0x1f, R0 ;  /* 0x0000001fff077819 */ /* 0x000fc80000011400 */
[----:B------:R-:W-:-:S04]  /*b8f0*/  LEA.HI R7, R7, R0, RZ, 0x7 ;  /* 0x0000000007077211 */ /* 0x000fc800078f38ff */
[----:B------:R-:W-:-:S04]  /*b900*/  LOP3.LUT R7, R7, 0xffffff80, RZ, 0xc0, !PT ;  /* 0xffffff8007077812 */ /* 0x000fc800078ec0ff */
[----:B------:R-:W-:-:S04]  /*b910*/  IADD3 R0, PT, PT, R0, -R7, RZ ;  /* 0x8000000700007210 */ /* 0x000fc80007ffe0ff */
[----:B------:R-:W-:-:S13]  /*b920*/  ISETP.GE.AND P0, PT, R0, 0x1, PT ;  /* 0x000000010000780c */ /* 0x000fda0003f06270 */
[----:B------:R-:W-:Y:S05]  /*b930*/  @!P0 BRA `(.L_x_123) ;  /* 0x0000000000648947 */ /* 0x000fea0003800000 */
[----:B------:R-:W-:Y:S01]  /*b940*/  VIADD R13, R0, 0xffffffff ;  /* 0xffffffff000d7836 */ /* 0x000fe20000000000 */
[----:B------:R-:W-:-:S06]  /*b950*/  UMOV UR5, URZ ;  /* 0x000000ff00057c82 */ /* 0x000fcc0008000000 */
.L_x_125:
[C---:B------:R-:W-:Y:S01]  /*b960*/  LEA R10, R2.reuse, R12, 0x3 ;  /* 0x0000000c020a7211 */ /* 0x040fe200078e18ff */
[----:B------:R-:W-:Y:S01]  /*b970*/  VIADD R7, R2, 0x81 ;  /* 0x0000008102077836 */ /* 0x000fe20000000000 */
[----:B------:R-:W-:-:S04]  /*b980*/  ISETP.GT.AND P1, PT, R13, UR5, PT ;  /* 0x000000050d007c0c */ /* 0x000fc8000bf24270 */
[----:B------:R-:W2:Y:S01]  /*b990*/  LDS.64 R10, [R10] ;  /* 0x000000000a0a7984 */ /* 0x000ea20000000a00 */
[----:B0-----:R-:W-:-:S04]  /*b9a0*/  SHF.R.S32.HI R2, RZ, 0x1f, R7 ;  /* 0x0000001fff027819 */ /* 0x001fc80000011407 */
[----:B------:R-:W-:-:S04]  /*b9b0*/  LEA.HI R2, R2, R7, RZ, 0x7 ;  /* 0x0000000702027211 */ /* 0x000fc800078f38ff */
[----:B------:R-:W-:-:S04]  /*b9c0*/  LOP3.LUT R2, R2, 0xffffff80, RZ, 0xc0, !PT ;  /* 0xffffff8002027812 */ /* 0x000fc800078ec0ff */
[----:B------:R-:W-:Y:S02]  /*b9d0*/  IADD3 R2, PT, PT, -R2, R7, RZ ;  /* 0x0000000702027210 */ /* 0x000fe40007ffe1ff */
[----:B--2---:R-:W-:-:S04]  /*b9e0*/  ISETP.NE.AND P0, PT, R11, UR16, PT ;  /* 0x000000100b007c0c */ /* 0x004fc8000bf05270 */
[----:B------:R-:W-:-:S13]  /*b9f0*/  ISETP.EQ.AND P0, PT, R10, R4, !P0 ;  /* 0x000000040a00720c */ /* 0x000fda0004702270 */
[----:B------:R-:W-:Y:S05]  /*ba00*/  @P0 BRA P1, `(.L_x_124) ;  /* 0x0000000000600947 */ /* 0x000fea0000800000 */
[C---:B-1----:R-:W-:Y:S01]  /*ba10*/  VIADD R8, R3.reuse, 0x1 ;  /* 0x0000000103087836 */ /* 0x042fe20000000000 */
[----:B------:R-:W-:Y:S01]  /*ba20*/  LEA R7, R3, R12, 0x3 ;  /* 0x0000000c03077211 */ /* 0x000fe200078e18ff */
[----:B------:R-:W-:-:S03]  /*ba30*/  UIADD3 UR5, UPT, UPT, UR5, 0x1, URZ ;  /* 0x0000000105057890 */ /* 0x000fc6000fffe0ff */
[----:B------:R-:W-:Y:S01]  /*ba40*/  LOP3.LUT R3, R8, 0x7f, RZ, 0xc0, !PT ;  /* 0x0000007f08037812 */ /* 0x000fe200078ec0ff */
[----:B------:R2:W-:Y:S02]  /*ba50*/  STS.64 [R7], R10 ;  /* 0x0000000a07007388 */ /* 0x0005e40000000a00 */
[----:B------:R-:W-:Y:S02]  /*ba60*/  ISETP.NE.AND P0, PT, R0, UR5, PT ;  /* 0x0000000500007c0c */ /* 0x000fe4000bf05270 */
[----:B------:R2:W-:Y:S11]  /*ba70*/  STS [R9+0x40c], R3 ;  /* 0x00040c0309007388 */ /* 0x0005f60000000800 */
[----:B--2---:R-:W-:Y:S05]  /*ba80*/  @P0 BRA `(.L_x_125) ;  /* 0xfffffffc00b40947 */ /* 0x004fea000383ffff */
[----:B------:R-:W0:Y:S01]  /*ba90*/  S2R R8, SR_CgaCtaId ;  /* 0x0000000000087919 */ /* 0x000e220000008800 */
[----:B------:R-:W-:-:S04]  /*baa0*/  MOV R9, 0x400 ;  /* 0x0000040000097802 */ /* 0x000fc80000000f00 */
[----:B0-----:R-:W-:-:S05]  /*bab0*/  LEA R9, R8, R9, 0x18 ;  /* 0x0000000908097211 */ /* 0x001fca00078ec0ff */
[----:B------:R2:W-:Y:S02]  /*bac0*/  STS [R9+0x408], R2 ;  /* 0x0004080209007388 */ /* 0x0005e40000000800 */
.L_x_123:
[----:B------:R-:W-:Y:S02]  /*bad0*/  UIADD3 UR5, UPT, UPT, UR7, -0x1, URZ ;  /* 0xffffffff07057890 */ /* 0x000fe4000fffe0ff */
[----:B------:R-:W-:Y:S01]  /*bae0*/  ISETP.NE.AND P1, PT, RZ, UR7, PT ;  /* 0x00000007ff007c0c */ /* 0x000fe2000bf25270 */
[----:B------:R-:W-:-:S03]  /*baf0*/  UISETP.GE.AND UP0, UPT, UR15, 0x100, UPT ;  /* 0x000001000f00788c */ /* 0x000fc6000bf06270 */
[----:B-1----:R-:W-:Y:S01]  /*bb00*/  IMAD.U32 R8, RZ, RZ, UR5 ;  /* 0x00000005ff087e24 */ /* 0x002fe2000f8e00ff */
[----:B------:R-:W-:Y:S02]  /*bb10*/  UMOV UR7, UR5 ;  /* 0x0000000500077c82 */ /* 0x000fe40008000000 */
[----:B------:R-:W-:Y:S02]  /*bb20*/  PLOP3.LUT P0, PT, PT, PT, UP0, 0x80, 0x8 ;  /* 0x000000000008781c */ /* 0x000fe40003f0f008 */
[----:B------:R4:W-:Y:S11]  /*bb30*/  STS [R9+0x410], R8 ;  /* 0x0004100809007388 */ /* 0x0009f60000000800 */
[----:B----4-:R-:W-:Y:S05]  /*bb40*/  @!P0 BRA P1, `(.L_x_126) ;  /* 0xffffff4800388947 */ /* 0x010fea000083ffff */
.L_x_119:
[----:B------:R-:W-:Y:S01]  /*bb50*/  MOV R5, UR16 ;  /* 0x0000001000057c02 */ /* 0x000fe20008000f00 */
[----:B------:R3:W-:Y:S04]  /*bb60*/  STS [R9+0x4e0], R0 ;  /* 0x0004e00009007388 */ /* 0x0007e80000000800 */
[----:B------:R3:W-:Y:S01]  /*bb70*/  STS.64 [R9+0x4d8], R4 ;  /* 0x0004d80409007388 */ /* 0x0007e20000000a00 */
[----:B------:R-:W-:Y:S05]  /*bb80*/  BRA `(.L_x_127) ;  /* 0x00000000001c7947 */ /* 0x000fea0003800000 */
.L_x_124:
[----:B------:R-:W0:Y:S01]  /*bb90*/  S2UR UR5, SR_CgaCtaId ;  /* 0x00000000000579c3 */ /* 0x000e220000008800 */
[----:B------:R-:W-:Y:S01]  /*bba0*/  UMOV UR4, 0x400 ;  /* 0x0000040000047882 */ /* 0x000fe20000000000 */
[----:B------:R-:W-:Y:S01]  /*bbb0*/  IMAD.U32 R5, RZ, RZ, UR16 ;  /* 0x00000010ff057e24 */ /* 0x000fe2000f8e00ff */
[----:B0-----:R-:W-:-:S09]  /*bbc0*/  ULEA UR4, UR5, UR4, 0x18 ;  /* 0x0000000405047291 */ /* 0x001fd2000f8ec0ff */
[----:B------:R0:W-:Y:S04]  /*bbd0*/  STS.64 [UR4+0x4d8], R4 ;  /* 0x0004d804ff007988 */ /* 0x0001e80008000a04 */
[----:B------:R0:W-:Y:S04]  /*bbe0*/  STS [UR4+0x4e0], R0 ;  /* 0x0004e000ff007988 */ /* 0x0001e80008000804 */
[----:B------:R0:W-:Y:S02]  /*bbf0*/  STS [UR4+0x408], R2 ;  /* 0x00040802ff007988 */ /* 0x0001e40008000804 */
.L_x_127:
[----:B0--3--:R-:W0:Y:S01]  /*bc00*/  S2R R5, SR_CTAID.X ;  /* 0x0000000000057919 */ /* 0x009e220000002500 */
[----:B--2---:R-:W0:Y:S02]  /*bc10*/  LDC.64 R2, c[0x0][0x390] ;  /* 0x0000e400ff027b82 */ /* 0x004e240000000a00 */
[----:B0-----:R-:W-:-:S05]  /*bc20*/  IMAD.WIDE.U32 R2, R5, 0x4, R2 ;  /* 0x0000000405027825 */ /* 0x001fca00078e0002 */
[----:B------:R-:W-:Y:S01]  /*bc30*/  STG.E desc[UR10][R2.64], R32 ;  /* 0x0000002002007986 */ /* 0x000fe2000c10190a */
[----:B------:R-:W-:Y:S05]  /*bc40*/  EXIT ;  /* 0x000000000000794d */ /* 0x000fea0003800000 */
        .weak           $__internal_1_$__cuda_sm20_dblrcp_rn_slowpath_v3
        .type           $__internal_1_$__cuda_sm20_dblrcp_rn_slowpath_v3,@function
        .size           $__internal_1_$__cuda_sm20_dblrcp_rn_slowpath_v3,($__internal_2_$__cuda_sm3x_div_rn_noftz_f32_slowpath - $__internal_1_$__cuda_sm20_dblrcp_rn_slowpath_v3)
$__internal_1_$__cuda_sm20_dblrcp_rn_slowpath_v3:
[----:B------:R-:W-:-:S14]  /*bc50*/  DSETP.GTU.AND P0, PT, |R8|, +INF , PT ;  /* 0x7ff000000800742a */ /* 0x000fdc0003f0c200 */
[----:B------:R-:W-:Y:S05]  /*bc60*/  @P0 BRA `(.L_x_128) ;  /* 0x0000000000800947 */ /* 0x000fea0003800000 */
[----:B------:R-:W-:-:S04]  /*bc70*/  LOP3.LUT R12, R9, 0x7fffffff, RZ, 0xc0, !PT ;  /* 0x7fffffff090c7812 */ /* 0x000fc800078ec0ff */
[----:B------:R-:W-:-:S04]  /*bc80*/  IADD3 R10, PT, PT, R12, -0x1, RZ ;  /* 0xffffffff0c0a7810 */ /* 0x000fc80007ffe0ff */
[----:B------:R-:W-:-:S13]  /*bc90*/  ISETP.GE.U32.AND P0, PT, R10, 0x7fefffff, PT ;  /* 0x7fefffff0a00780c */ /* 0x000fda0003f06070 */
[----:B------:R-:W-:Y:S01]  /*bca0*/  @P0 LOP3.LUT R11, R9, 0x7ff00000, RZ, 0x3c, !PT ;  /* 0x7ff00000090b0812 */ /* 0x000fe200078e3cff */
[----:B------:R-:W-:Y:S01]  /*bcb0*/  @P0 IMAD.MOV.U32 R10, RZ, RZ, RZ ;  /* 0x000000ffff0a0224 */ /* 0x000fe200078e00ff */
[----:B------:R-:W-:Y:S06]  /*bcc0*/  @P0 BRA `(.L_x_129) ;  /* 0x0000000000700947 */ /* 0x000fec0003800000 */
[----:B------:R-:W-:-:S13]  /*bcd0*/  ISETP.GE.U32.AND P0, PT, R12, 0x1000001, PT ;  /* 0x010000010c00780c */ /* 0x000fda0003f06070 */
[----:B------:R-:W-:Y:S05]  /*bce0*/  @!P0 BRA `(.L_x_130) ;  /* 0x0000000000388947 */ /* 0x000fea0003800000 */
[----:B------:R-:W-:Y:S01]  /*bcf0*/  IADD3 R15, PT, PT, R9, -0x3fe00000, RZ ;  /* 0xc0200000090f7810 */ /* 0x000fe20007ffe0ff */
[----:B------:R-:W-:Y:S01]  /*bd00*/  IMAD.MOV.U32 R14, RZ, RZ, R8 ;  /* 0x000000ffff0e7224 */ /* 0x000fe200078e0008 */
[----:B------:R-:W-:Y:S02]  /*bd10*/  MOV R12, R19 ;  /* 0x00000013000c7202 */ /* 0x000fe40000000f00 */
[----:B------:R-:W0:Y:S04]  /*bd20*/  MUFU.RCP64H R13, R15 ;  /* 0x0000000f000d7308 */ /* 0x000e280000001800 */
[----:B0-----:R-:W-:-:S08]  /*bd30*/  DFMA R10, -R14, R12, 1 ;  /* 0x3ff000000e0a742b */ /* 0x001fd0000000010c */
[----:B------:R-:W-:-:S08]  /*bd40*/  DFMA R10, R10, R10, R10 ;  /* 0x0000000a0a0a722b */ /* 0x000fd0000000000a */
[----:B------:R-:W-:-:S08]  /*bd50*/  DFMA R10, R12, R10, R12 ;  /* 0x0000000a0c0a722b */ /* 0x000fd0000000000c */
[----:B------:R-:W-:-:S08]  /*bd60*/  DFMA R12, -R14, R10, 1 ;  /* 0x3ff000000e0c742b */ /* 0x000fd0000000010a */
[----:B------:R-:W-:-:S08]  /*bd70*/  DFMA R10, R10, R12, R10 ;  /* 0x0000000c0a0a722b */ /* 0x000fd0000000000a */
[----:B------:R-:W-:-:S08]  /*bd80*/  DMUL R10, R10, 2.2250738585072013831e-308 ;  /* 0x001000000a0a7828 */ /* 0x000fd00000000000 */
[----:B------:R-:W-:-:S08]  /*bd90*/  DFMA R8, -R8, R10, 1 ;  /* 0x3ff000000808742b */ /* 0x000fd0000000010a */
[----:B------:R-:W-:-:S08]  /*bda0*/  DFMA R8, R8, R8, R8 ;  /* 0x000000080808722b */ /* 0x000fd00000000008 */
[----:B------:R-:W-:Y:S01]  /*bdb0*/  DFMA R10, R10, R8, R10 ;  /* 0x000000080a0a722b */ /* 0x000fe2000000000a */
[----:B------:R-:W-:Y:S10]  /*bdc0*/  BRA `(.L_x_129) ;  /* 0x0000000000307947 */ /* 0x000ff40003800000 */
.L_x_130:
[----:B------:R-:W-:Y:S01]  /*bdd0*/  DMUL R12, R8, 8.11296384146066816958e+31 ;  /* 0x46900000080c7828 */ /* 0x000fe20000000000 */
[----:B------:R-:W-:-:S05]  /*bde0*/  IMAD.MOV.U32 R10, RZ, RZ, R19 ;  /* 0x000000ffff0a7224 */ /* 0x000fca00078e0013 */
[----:B------:R-:W0:Y:S02]  /*bdf0*/  MUFU.RCP64H R11, R13 ;  /* 0x0000000d000b7308 */ /* 0x000e240000001800 */
[----:B0-----:R-:W-:-:S08]  /*be00*/  DFMA R8, -R12, R10, 1 ;  /* 0x3ff000000c08742b */ /* 0x001fd0000000010a */
[----:B------:R-:W-:-:S08]  /*be10*/  DFMA R8, R8, R8, R8 ;  /* 0x000000080808722b */ /* 0x000fd00000000008 */
[----:B------:R-:W-:-:S08]  /*be20*/  DFMA R8, R10, R8, R10 ;  /* 0x000000080a08722b */ /* 0x000fd0000000000a */
[----:B------:R-:W-:-:S08]  /*be30*/  DFMA R10, -R12, R8, 1 ;  /* 0x3ff000000c0a742b */ /* 0x000fd00000000108 */
[----:B------:R-:W-:-:S08]  /*be40*/  DFMA R10, R8, R10, R8 ;  /* 0x0000000a080a722b */ /* 0x000fd00000000008 */
[----:B------:R-:W-:Y:S01]  /*be50*/  DMUL R10, R10, 8.11296384146066816958e+31 ;  /* 0x469000000a0a7828 */ /* 0x000fe20000000000 */
[----:B------:R-:W-:Y:S10]  /*be60*/  BRA `(.L_x_129) ;  /* 0x0000000000087947 */ /* 0x000ff40003800000 */
.L_x_128:
[----:B------:R-:W-:Y:S02]  /*be70*/  LOP3.LUT R11, R9, 0x80000, RZ, 0xfc, !PT ;  /* 0x00080000090b7812 */ /* 0x000fe400078efcff */
[----:B------:R-:W-:-:S07]  /*be80*/  MOV R10, R8 ;  /* 0x00000008000a7202 */ /* 0x000fce0000000f00 */
.L_x_129:
[----:B------:R-:W-:-:S04]  /*be90*/  IMAD.MOV.U32 R27, RZ, RZ, 0x0 ;  /* 0x00000000ff1b7424 */ /* 0x000fc800078e00ff */
[----:B------:R-:W-:Y:S05]  /*bea0*/  RET.REL.NODEC R26 `(_Z8evaluatePfPiS0_i) ;  /* 0xffffff401a547950 */ /* 0x000fea0003c3ffff */
        .weak           $__internal_2_$__cuda_sm3x_div_rn_noftz_f32_slowpath
        .type           $__internal_2_$__cuda_sm3x_div_rn_noftz_f32_slowpath,@function
        .size           $__internal_2_$__cuda_sm3x_div_rn_noftz_f32_slowpath,(.L_x_168 - $__internal_2_$__cuda_sm3x_div_rn_noftz_f32_slowpath)
$__internal_2_$__cuda_sm3x_div_rn_noftz_f32_slowpath:
[----:B------:R-:W-:Y:S02]  /*beb0*/  SHF.R.U32.HI R26, RZ, 0x17, R25 ;  /* 0x00000017ff1a7819 */ /* 0x000fe40000011619 */
[----:B------:R-:W-:Y:S02]  /*bec0*/  SHF.R.U32.HI R31, RZ, 0x17, R30 ;  /* 0x00000017ff1f7819 */ /* 0x000fe4000001161e */
[----:B------:R-:W-:Y:S02]  /*bed0*/  LOP3.LUT R26, R26, 0xff, RZ, 0xc0, !PT ;  /* 0x000000ff1a1a7812 */ /* 0x000fe400078ec0ff */
[----:B------:R-:W-:Y:S02]  /*bee0*/  LOP3.LUT R31, R31, 0xff, RZ, 0xc0, !PT ;  /* 0x000000ff1f1f7812 */ /* 0x000fe400078ec0ff */
[----:B------:R-:W-:Y:S02]  /*bef0*/  IADD3 R7, PT, PT, R26, -0x1, RZ ;  /* 0xffffffff1a077810 */ /* 0x000fe40007ffe0ff */
[----:B------:R-:W-:Y:S01]  /*bf00*/  MOV R29, R25 ;  /* 0x00000019001d7202 */ /* 0x000fe20000000f00 */
[----:B------:R-:W-:Y:S01]  /*bf10*/  VIADD R27, R31, 0xffffffff ;  /* 0xffffffff1f1b7836 */ /* 0x000fe20000000000 */
[----:B------:R-:W-:-:S04]  /*bf20*/  ISETP.GT.U32.AND P0, PT, R7, 0xfd, PT ;  /* 0x000000fd0700780c */ /* 0x000fc80003f04070 */
[----:B------:R-:W-:-:S13]  /*bf30*/  ISETP.GT.U32.OR P0, PT, R27, 0xfd, P0 ;  /* 0x000000fd1b00780c */ /* 0x000fda0000704470 */
[----:B------:R-:W-:Y:S01]  /*bf40*/  @!P0 IMAD.MOV.U32 R33, RZ, RZ, RZ ;  /* 0x000000ffff218224 */ /* 0x000fe200078e00ff */
[----:B------:R-:W-:Y:S06]  /*bf50*/  @!P0 BRA `(.L_x_131) ;  /* 0x00000000005c8947 */ /* 0x000fec0003800000 */
[----:B------:R-:W-:Y:S02]  /*bf60*/  FSETP.GTU.FTZ.AND P0, PT, |R30|, +INF , PT ;  /* 0x7f8000001e00780b */ /* 0x000fe40003f1c200 */
[----:B------:R-:W-:-:S04]  /*bf70*/  FSETP.GTU.FTZ.AND P1, PT, |R25|, +INF , PT ;  /* 0x7f8000001900780b */ /* 0x000fc80003f3c200 */
[----:B------:R-:W-:-:S13]  /*bf80*/  PLOP3.LUT P0, PT, P0, P1, PT, 0xf8, 0x8f ;  /* 0x00000000008f781c */ /* 0x000fda0000703f70 */
[----:B------:R-:W-:Y:S05]  /*bf90*/  @P0 BRA `(.L_x_132) ;  /* 0x0000000400480947 */ /* 0x000fea0003800000 */
[----:B------:R-:W-:-:S13]  /*bfa0*/  LOP3.LUT P0, RZ, R29, 0x7fffffff, R30, 0xc8, !PT ;  /* 0x7fffffff1dff7812 */ /* 0x000fda000780c81e */
[----:B------:R-:W-:Y:S05]  /*bfb0*/  @!P0 BRA `(.L_x_133) ;  /* 0x0000000400388947 */ /* 0x000fea0003800000 */
[C---:B------:R-:W-:Y:S02]  /*bfc0*/  FSETP.NEU.FTZ.AND P4, PT, |R30|.reuse, +INF , PT ;  /* 0x7f8000001e00780b */ /* 0x040fe40003f9d200 */
[----:B------:R-:W-:Y:S02]  /*bfd0*/  FSETP.NEU.FTZ.AND P1, PT, |R25|, +INF , PT ;  /* 0x7f8000001900780b */ /* 0x000fe40003f3d200 */
[----:B------:R-:W-:-:S11]  /*bfe0*/  FSETP.NEU.FTZ.AND P0, PT, |R30|, +INF , PT ;  /* 0x7f8000001e00780b */ /* 0x000fd60003f1d200 */
[----:B------:R-:W-:Y:S05]  /*bff0*/  @!P1 BRA !P4, `(.L_x_133) ;  /* 0x0000000400289947 */ /* 0x000fea0006000000 */
[----:B------:R-:W-:-:S04]  /*c000*/  LOP3.LUT P4, RZ, R30, 0x7fffffff, RZ, 0xc0, !PT ;  /* 0x7fffffff1eff7812 */ /* 0x000fc8000788c0ff */
[----:B------:R-:W-:-:S13]  /*c010*/  PLOP3.LUT P1, PT, P1, P4, PT, 0x2f, 0xf2 ;  /* 0x0000000000f2781c */ /* 0x000fda0000f28577 */
[----:B------:R-:W-:Y:S05]  /*c020*/  @P1 BRA `(.L_x_134) ;  /* 0x0000000400141947 */ /* 0x000fea0003800000 */
[----:B------:R-:W-:-:S04]  /*c030*/  LOP3.LUT P1, RZ, R29, 0x7fffffff, RZ, 0xc0, !PT ;  /* 0x7fffffff1dff7812 */ /* 0x000fc8000782c0ff */
[----:B------:R-:W-:-:S13]  /*c040*/  PLOP3.LUT P0, PT, P0, P1, PT, 0x2f, 0xf2 ;  /* 0x0000000000f2781c */ /* 0x000fda0000702577 */
[----:B------:R-:W-:Y:S05]  /*c050*/  @P0 BRA `(.L_x_135) ;  /* 0x0000000000fc0947 */ /* 0x000fea0003800000 */
[----:B------:R-:W-:Y:S02]  /*c060*/  ISETP.GE.AND P0, PT, R27, RZ, PT ;  /* 0x000000ff1b00720c */ /* 0x000fe40003f06270 */
[----:B------:R-:W-:-:S11]  /*c070*/  ISETP.GE.AND P1, PT, R7, RZ, PT ;  /* 0x000000ff0700720c */ /* 0x000fd60003f26270 */
[----:B------:R-:W-:Y:S01]  /*c080*/  @P0 MOV R33, RZ ;  /* 0x000000ff00210202 */ /* 0x000fe20000000f00 */
[----:B------:R-:W-:Y:S02]  /*c090*/  @!P0 IMAD.MOV.U32 R33, RZ, RZ, -0x40 ;  /* 0xffffffc0ff218424 */ /* 0x000fe400078e00ff */
[----:B------:R-:W-:Y:S01]  /*c0a0*/  @!P0 FFMA R30, R30, 1.84467440737095516160e+19, RZ ;  /* 0x5f8000001e1e8823 */ /* 0x000fe200000000ff */
[----:B------:R-:W-:Y:S02]  /*c0b0*/  @!P1 FFMA R29, R25, 1.84467440737095516160e+19, RZ ;  /* 0x5f800000191d9823 */ /* 0x000fe400000000ff */
[----:B------:R-:W-:-:S07]  /*c0c0*/  @!P1 IADD3 R33, PT, PT, R33, 0x40, RZ ;  /* 0x0000004021219810 */ /* 0x000fce0007ffe0ff */
.L_x_131:
[----:B------:R-:W-:Y:S02]  /*c0d0*/  LEA R28, R26, 0xc0800000, 0x17 ;  /* 0xc08000001a1c7811 */ /* 0x000fe400078eb8ff */
[----:B------:R-:W-:-:S03]  /*c0e0*/  IADD3 R31, PT, PT, R31, -0x7f, RZ ;  /* 0xffffff811f1f7810 */ /* 0x000fc60007ffe0ff */
[----:B------:R-:W-:Y:S02]  /*c0f0*/  IMAD.IADD R27, R29, 0x1, -R28 ;  /* 0x000000011d1b7824 */ /* 0x000fe400078e0a1c */
[----:B------:R-:W-:Y:S02]  /*c100*/  IMAD R30, R31, -0x800000, R30 ;  /* 0xff8000001f1e7824 */ /* 0x000fe400078e021e */
[----:B------:R-:W0:Y:S01]  /*c110*/  MUFU.RCP R28, R27 ;  /* 0x0000001b001c7308 */ /* 0x000e220000001000 */
[----:B------:R-:W-:-:S04]  /*c120*/  FADD.FTZ R29, -R27, -RZ ;  /* 0x800000ff1b1d7221 */ /* 0x000fc80000010100 */
[----:B0-----:R-:W-:-:S04]  /*c130*/  FFMA R7, R28, R29, 1 ;  /* 0x3f8000001c077423 */ /* 0x001fc8000000001d */
[----:B------:R-:W-:-:S04]  /*c140*/  FFMA R7, R28, R7, R28 ;  /* 0x000000071c077223 */ /* 0x000fc8000000001c */
[----:B------:R-:W-:-:S04]  /*c150*/  FFMA R28, R30, R7, RZ ;  /* 0x000000071e1c7223 */ /* 0x000fc800000000ff */
[----:B------:R-:W-:-:S04]  /*c160*/  FFMA R27, R29, R28, R30 ;  /* 0x0000001c1d1b7223 */ /* 0x000fc8000000001e */
[----:B------:R-:W-:-:S04]  /*c170*/  FFMA R28, R7, R27, R28 ;  /* 0x0000001b071c7223 */ /* 0x000fc8000000001c */
[----:B------:R-:W-:Y:S01]  /*c180*/  FFMA R29, R29, R28, R30 ;  /* 0x0000001c1d1d7223 */ /* 0x000fe2000000001e */
[----:B------:R-:W-:-:S03]  /*c190*/  IADD3 R30, PT, PT, R31, 0x7f, -R26 ;  /* 0x0000007f1f1e7810 */ /* 0x000fc60007ffe81a */
[----:B------:R-:W-:Y:S02]  /*c1a0*/  FFMA R26, R7, R29, R28 ;  /* 0x0000001d071a7223 */ /* 0x000fe4000000001c */
[----:B------:R-:W-:-:S03]  /*c1b0*/  IMAD.IADD R33, R30, 0x1, R33 ;  /* 0x000000011e217824 */ /* 0x000fc600078e0221 */
[----:B------:R-:W-:-:S04]  /*c1c0*/  SHF.R.U32.HI R30, RZ, 0x17, R26 ;  /* 0x00000017ff1e7819 */ /* 0x000fc8000001161a */
[----:B------:R-:W-:-:S04]  /*c1d0*/  LOP3.LUT R30, R30, 0xff, RZ, 0xc0, !PT ;  /* 0x000000ff1e1e7812 */ /* 0x000fc800078ec0ff */
[----:B------:R-:W-:-:S05]  /*c1e0*/  IADD3 R27, PT, PT, R30, R33, RZ ;  /* 0x000000211e1b7210 */ /* 0x000fca0007ffe0ff */
[----:B------:R-:W-:-:S05]  /*c1f0*/  VIADD R30, R27, 0xffffffff ;  /* 0xffffffff1b1e7836 */ /* 0x000fca0000000000 */
[----:B------:R-:W-:-:S13]  /*c200*/  ISETP.GE.U32.AND P0, PT, R30, 0xfe, PT ;  /* 0x000000fe1e00780c */ /* 0x000fda0003f06070 */
[----:B------:R-:W-:Y:S05]  /*c210*/  @!P0 BRA `(.L_x_136) ;  /* 0x0000000000808947 */ /* 0x000fea0003800000 */
[----:B------:R-:W-:-:S13]  /*c220*/  ISETP.GT.AND P0, PT, R27, 0xfe, PT ;  /* 0x000000fe1b00780c */ /* 0x000fda0003f04270 */
[----:B------:R-:W-:Y:S05]  /*c230*/  @P0 BRA `(.L_x_137) ;  /* 0x00000000006c0947 */ /* 0x000fea0003800000 */
[----:B------:R-:W-:-:S13]  /*c240*/  ISETP.GE.AND P0, PT, R27, 0x1, PT ;  /* 0x000000011b00780c */ /* 0x000fda0003f06270 */
[----:B------:R-:W-:Y:S05]  /*c250*/  @P0 BRA `(.L_x_138) ;  /* 0x0000000000740947 */ /* 0x000fea0003800000 */
[----:B------:R-:W-:Y:S02]  /*c260*/  ISETP.GE.AND P0, PT, R27, -0x18, PT ;  /* 0xffffffe81b00780c */ /* 0x000fe40003f06270 */
[----:B------:R-:W-:-:S11]  /*c270*/  LOP3.LUT R26, R26, 0x80000000, RZ, 0xc0, !PT ;  /* 0x800000001a1a7812 */ /* 0x000fd600078ec0ff */
[----:B------:R-:W-:Y:S05]  /*c280*/  @!P0 BRA `(.L_x_138) ;  /* 0x0000000000688947 */ /* 0x000fea0003800000 */
[CCC-:B------:R-:W-:Y:S01]  /*c290*/  FFMA.RZ R30, R7.reuse, R29.reuse, R28.reuse ;  /* 0x0000001d071e7223 */ /* 0x1c0fe2000000c01c */
[CCC-:B------:R-:W-:Y:S01]  /*c2a0*/  FFMA.RP R31, R7.reuse, R29.reuse, R28.reuse ;  /* 0x0000001d071f7223 */ /* 0x1c0fe2000000801c */
[----:B------:R-:W-:Y:S01]  /*c2b0*/  FFMA.RM R28, R7, R29, R28 ;  /* 0x0000001d071c7223 */ /* 0x000fe2000000401c */
[C---:B------:R-:W-:Y:S02]  /*c2c0*/  IADD3 R7, PT, PT, R27.reuse, 0x20, RZ ;  /* 0x000000201b077810 */ /* 0x040fe40007ffe0ff */
[----:B------:R-:W-:Y:S02]  /*c2d0*/  LOP3.LUT R30, R30, 0x7fffff, RZ, 0xc0, !PT ;  /* 0x007fffff1e1e7812 */ /* 0x000fe400078ec0ff */
[C---:B------:R-:W-:Y:S02]  /*c2e0*/  ISETP.NE.AND P4, PT, R27.reuse, RZ, PT ;  /* 0x000000ff1b00720c */ /* 0x040fe40003f85270 */
[----:B------:R-:W-:Y:S02]  /*c2f0*/  LOP3.LUT R30, R30, 0x800000, RZ, 0xfc, !PT ;  /* 0x008000001e1e7812 */ /* 0x000fe400078efcff */
[----:B------:R-:W-:Y:S01]  /*c300*/  ISETP.NE.AND P1, PT, R27, RZ, PT ;  /* 0x000000ff1b00720c */ /* 0x000fe20003f25270 */
[----:B------:R-:W-:Y:S01]  /*c310*/  IMAD.MOV R27, RZ, RZ, -R27 ;  /* 0x000000ffff1b7224 */ /* 0x000fe200078e0a1b */
[----:B------:R-:W-:-:S02]  /*c320*/  SHF.L.U32 R7, R30, R7, RZ ;  /* 0x000000071e077219 */ /* 0x000fc400000006ff */
[----:B------:R-:W-:Y:S02]  /*c330*/  FSETP.NEU.FTZ.AND P0, PT, R31, R28, PT ;  /* 0x0000001c1f00720b */ /* 0x000fe40003f1d000 */
[----:B------:R-:W-:Y:S02]  /*c340*/  SEL R27, R27, RZ, P4 ;  /* 0x000000ff1b1b7207 */ /* 0x000fe40002000000 */
[----:B------:R-:W-:Y:S02]  /*c350*/  ISETP.NE.AND P1, PT, R7, RZ, P1 ;  /* 0x000000ff0700720c */ /* 0x000fe40000f25270 */
[----:B------:R-:W-:Y:S02]  /*c360*/  SHF.R.U32.HI R30, RZ, R27, R30 ;  /* 0x0000001bff1e7219 */ /* 0x000fe4000001161e */
[----:B------:R-:W-:Y:S02]  /*c370*/  PLOP3.LUT P0, PT, P0, P1, PT, 0xf8, 0x8f ;  /* 0x00000000008f781c */ /* 0x000fe40000703f70 */
[----:B------:R-:W-:-:S02]  /*c380*/  SHF.R.U32.HI R27, RZ, 0x1, R30 ;  /* 0x00000001ff1b7819 */ /* 0x000fc4000001161e */
[----:B------:R-:W-:-:S04]  /*c390*/  SEL R28, RZ, 0x1, !P0 ;  /* 0x00000001ff1c7807 */ /* 0x000fc80004000000 */
[----:B------:R-:W-:-:S04]  /*c3a0*/  LOP3.LUT R7, R28, 0x1, R27, 0xf8, !PT ;  /* 0x000000011c077812 */ /* 0x000fc800078ef81b */
[----:B------:R-:W-:-:S04]  /*c3b0*/  LOP3.LUT R30, R7, R30, RZ, 0xc0, !PT ;  /* 0x0000001e071e7212 */ /* 0x000fc800078ec0ff */
[----:B------:R-:W-:-:S04]  /*c3c0*/  IADD3 R27, PT, PT, R27, R30, RZ ;  /* 0x0000001e1b1b7210 */ /* 0x000fc80007ffe0ff */
[----:B------:R-:W-:Y:S01]  /*c3d0*/  LOP3.LUT R26, R27, R26, RZ, 0xfc, !PT ;  /* 0x0000001a1b1a7212 */ /* 0x000fe200078efcff */
[----:B------:R-:W-:Y:S06]  /*c3e0*/  BRA `(.L_x_138) ;  /* 0x0000000000107947 */ /* 0x000fec0003800000 */
.L_x_137:
[----:B------:R-:W-:-:S04]  /*c3f0*/  LOP3.LUT R26, R26, 0x80000000, RZ, 0xc0, !PT ;  /* 0x800000001a1a7812 */ /* 0x000fc800078ec0ff */
[----:B------:R-:W-:Y:S01]  /*c400*/  LOP3.LUT R26, R26, 0x7f800000, RZ, 0xfc, !PT ;  /* 0x7f8000001a1a7812 */ /* 0x000fe200078efcff */
[----:B------:R-:W-:Y:S06]  /*c410*/  BRA `(.L_x_138) ;  /* 0x0000000000047947 */ /* 0x000fec0003800000 */
.L_x_136:
[----:B------:R-:W-:-:S07]  /*c420*/  IMAD R26, R33, 0x800000, R26 ;  /* 0x00800000211a7824 */ /* 0x000fce00078e021a */
.L_x_138:
[----:B------:R-:W-:Y:S01]  /*c430*/  MOV R7, R26 ;  /* 0x0000001a00077202 */ /* 0x000fe20000000f00 */
[----:B------:R-:W-:Y:S06]  /*c440*/  BRA `(.L_x_139) ;  /* 0x0000000000207947 */ /* 0x000fec0003800000 */
.L_x_135:
[----:B------:R-:W-:-:S04]  /*c450*/  LOP3.LUT R29, R29, 0x80000000, R30, 0x48, !PT ;  /* 0x800000001d1d7812 */ /* 0x000fc800078e481e */
[----:B------:R-:W-:Y:S01]  /*c460*/  LOP3.LUT R7, R29, 0x7f800000, RZ, 0xfc, !PT ;  /* 0x7f8000001d077812 */ /* 0x000fe200078efcff */
[----:B------:R-:W-:Y:S06]  /*c470*/  BRA `(.L_x_139) ;  /* 0x0000000000147947 */ /* 0x000fec0003800000 */
.L_x_134:
[----:B------:R-:W-:Y:S01]  /*c480*/  LOP3.LUT R7, R29, 0x80000000, R30, 0x48, !PT ;  /* 0x800000001d077812 */ /* 0x000fe200078e481e */
[----:B------:R-:W-:Y:S06]  /*c490*/  BRA `(.L_x_139) ;  /* 0x00000000000c7947 */ /* 0x000fec0003800000 */
.L_x_133:
[----:B------:R-:W0:Y:S01]  /*c4a0*/  MUFU.RSQ R7, -QNAN ;  /* 0xffc0000000077908 */ /* 0x000e220000001400 */
[----:B------:R-:W-:Y:S05]  /*c4b0*/  BRA `(.L_x_139) ;  /* 0x0000000000047947 */ /* 0x000fea0003800000 */
.L_x_132:
[----:B------:R-:W-:-:S07]  /*c4c0*/  FADD.FTZ R7, R30, R25 ;  /* 0x000000191e077221 */ /* 0x000fce0000010000 */
.L_x_139:
[----:B------:R-:W-:Y:S02]  /*c4d0*/  HFMA2 R27, -RZ, RZ, 0, 0 ;  /* 0x00000000ff1b7431 */ /* 0x000fe400000001ff */
[----:B------:R-:W-:-:S04]  /*c4e0*/  IMAD.MOV.U32 R26, RZ, RZ, R8 ;  /* 0x000000ffff1a7224 */ /* 0x000fc800078e0008 */
[----:B0-----:R-:W-:Y:S05]  /*c4f0*/  RET.REL.NODEC R26 `(_Z8evaluatePfPiS0_i) ;  /* 0xffffff381ac07950 */ /* 0x001fea0003c3ffff */
.L_x_140:
        /* <DEDUP_REMOVED lines=16> */
.L_x_168:


//--------------------- .text._Z10initCurandP17curandStateXORWOW --------------------------
	.section	.text._Z10initCurandP17curandStateXORWOW,"ax",@progbits
	.align	128
        .global         _Z10initCurandP17curandStateXORWOW
        .type           _Z10initCurandP17curandStateXORWOW,@function
        .size           _Z10initCurandP17curandStateXORWOW,(.L_x_173 - _Z10initCurandP17curandStateXORWOW)
        .other          _Z10initCurandP17curandStateXORWOW,@"STO_CUDA_ENTRY STV_DEFAULT"
_Z10initCurandP17curandStateXORWOW:
.text._Z10initCurandP17curandStateXORWOW:
[----:B------:R-:W-:Y:S01]  /*0000*/  LDC R1, c[0x0][0x37c] ;  /* 0x0000df00ff017b82 */ /* 0x000fe20000000800 */
[----:B------:R-:W0:Y:S07]  /*0010*/  S2R R13, SR_TID.X ;  /* 0x00000000000d7919 */ /* 0x000e2e0000002100 */
[----:B------:R-:W0:Y:S01]  /*0020*/  S2UR UR6, SR_CTAID.X ;  /* 0x00000000000679c3 */ /* 0x000e220000002500 */
[----:B------:R-:W1:Y:S01]  /*0030*/  LDCU.64 UR4, c[0x0][0x358] ;  /* 0x00006b00ff0477ac */ /* 0x000e620008000a00 */
[----:B------:R-:W-:Y:S01]  /*0040*/  IMAD.MOV.U32 R2, RZ, RZ, 0x3198c20f ;  /* 0x3198c20fff027424 */ /* 0x000fe200078e00ff */
[----:B------:R-:W-:Y:S01]  /*0050*/  BSSY.RECONVERGENT B0, `(.L_x_141) ;  /* 0x00000df000007945 */ /* 0x000fe20003800200 */
[----:B------:R-:W-:-:S02]  /*0060*/  IMAD.MOV.U32 R3, RZ, RZ, 0x5efdb30c ;  /* 0x5efdb30cff037424 */ /* 0x000fc400078e00ff */
[----:B------:R-:W-:Y:S02]  /*0070*/  IMAD.MOV.U32 R4, RZ, RZ, 0x423bb012 ;  /* 0x423bb012ff047424 */ /* 0x000fe400078e00ff */
[----:B------:R-:W0:Y:S01]  /*0080*/  LDC R0, c[0x0][0x360] ;  /* 0x0000d800ff007b82 */ /* 0x000e220000000800 */
[----:B------:R-:W-:Y:S02]  /*0090*/  IMAD.MOV.U32 R5, RZ, RZ, -0x75bd8fc ;  /* 0xf8a42704ff057424 */ /* 0x000fe400078e00ff */
[----:B------:R-:W-:Y:S02]  /*00a0*/  IMAD.MOV.U32 R8, RZ, RZ, -0x23270784 ;  /* 0xdcd8f87cff087424 */ /* 0x000fe400078e00ff */
[----:B------:R-:W-:-:S03]  /*00b0*/  IMAD.MOV.U32 R9, RZ, RZ, 0x57fa2510 ;  /* 0x57fa2510ff097424 */ /* 0x000fc600078e00ff */
[----:B------:R-:W2:Y:S01]  /*00c0*/  LDC.64 R6, c[0x0][0x380] ;  /* 0x0000e000ff067b82 */ /* 0x000ea20000000a00 */
[----:B0-----:R-:W-:-:S05]  /*00d0*/  IMAD R13, R0, UR6, R13 ;  /* 0x00000006000d7c24 */ /* 0x001fca000f8e020d */
[C---:B------:R-:W-:Y:S01]  /*00e0*/  ISETP.NE.AND P0, PT, R13.reuse, RZ, PT ;  /* 0x000000ff0d00720c */ /* 0x040fe20003f05270 */
[----:B--2---:R-:W-:-:S05]  /*00f0*/  IMAD.WIDE R6, R13, 0x30, R6 ;  /* 0x000000300d067825 */ /* 0x004fca00078e0206 */
[----:B-1----:R0:W-:Y:S04]  /*0100*/  STG.E.64 desc[UR4][R6.64], R2 ;  /* 0x0000000206007986 */ /* 0x0021e8000c101b04 */
[----:B------:R0:W-:Y:S04]  /*0110*/  STG.E.64 desc[UR4][R6.64+0x8], R4 ;  /* 0x0000080406007986 */ /* 0x0001e8000c101b04 */
[----:B------:R0:W-:Y:S01]  /*0120*/  STG.E.64 desc[UR4][R6.64+0x10], R8 ;  /* 0x0000100806007986 */ /* 0x0001e2000c101b04 */
[----:B------:R-:W-:Y:S05]  /*0130*/  @!P0 BRA `(.L_x_142) ;  /* 0x0000000c00408947 */ /* 0x000fea0003800000 */
[----:B------:R-:W-:Y:S01]  /*0140*/  SHF.R.S32.HI R0, RZ, 0x1f, R13 ;  /* 0x0000001fff007819 */ /* 0x000fe2000001140d */
[----:B------:R-:W-:-:S07]  /*0150*/  IMAD.MOV.U32 R12, RZ, RZ, RZ ;  /* 0x000000ffff0c7224 */ /* 0x000fce00078e00ff */
.L_x_148:
[----:B0-----:R-:W-:Y:S01]  /*0160*/  LOP3.LUT R2, R13, 0x3, RZ, 0xc0, !PT ;  /* 0x000000030d027812 */ /* 0x001fe200078ec0ff */
[----:B------:R-:W-:Y:S03]  /*0170*/  BSSY.RECONVERGENT B1, `(.L_x_143) ;  /* 0x00000c6000017945 */ /* 0x000fe60003800200 */
[----:B------:R-:W-:-:S04]  /*0180*/  ISETP.NE.U32.AND P0, PT, R2, RZ, PT ;  /* 0x000000ff0200720c */ /* 0x000fc80003f05070 */
[----:B------:R-:W-:-:S13]  /*0190*/  ISETP.NE.AND.EX P0, PT, RZ, RZ, PT, P0 ;  /* 0x000000ffff00720c */ /* 0x000fda0003f05300 */
[----:B------:R-:W-:Y:S05]  /*01a0*/  @!P0 BRA `(.L_x_144) ;  /* 0x0000000c00088947 */ /* 0x000fea0003800000 */
[----:B------:R-:W0:Y:S01]  /*01b0*/  LDC.64 R8, c[0x4][RZ] ;  /* 0x01000000ff087b82 */ /* 0x000e220000000a00 */
[----:B------:R-:W-:Y:S02]  /*01c0*/  IMAD.MOV.U32 R14, RZ, RZ, RZ ;  /* 0x000000ffff0e7224 */ /* 0x000fe400078e00ff */
[----:B0-----:R-:W-:-:S07]  /*01d0*/  IMAD.WIDE.U32 R8, R12, 0xc80, R8 ;  /* 0x00000c800c087825 */ /* 0x001fce00078e0008 */
.L_x_147:
[----:B0-----:R-:W-:Y:S01]  /*01e0*/  IMAD.MOV.U32 R15, RZ, RZ, RZ ;  /* 0x000000ffff0f7224 */ /* 0x001fe200078e00ff */
[----:B------:R-:W-:Y:S01]  /*01f0*/  CS2R R2, SRZ ;  /* 0x0000000000027805 */ /* 0x000fe2000001ff00 */
[----:B------:R-:W-:Y:S01]  /*0200*/  IMAD.MOV.U32 R17, RZ, RZ, RZ ;  /* 0x000000ffff117224 */ /* 0x000fe200078e00ff */
[----:B------:R-:W-:-:S07]  /*0210*/  CS2R R4, SRZ ;  /* 0x0000000000047805 */ /* 0x000fce000001ff00 */
.L_x_146:
[----:B------:R-:W-:-:S05]  /*0220*/  IMAD.WIDE.U32 R10, R17, 0x4, R6 ;  /* 0x00000004110a7825 */ /* 0x000fca00078e0006 */
[----:B------:R0:W5:Y:S01]  /*0230*/  LDG.E R16, desc[UR4][R10.64+0x4] ;  /* 0x000004040a107981 */ /* 0x000162000c1e1900 */
[----:B------:R-:W-:-:S07]  /*0240*/  IMAD.MOV.U32 R19, RZ, RZ, RZ ;  /* 0x000000ffff137224 */ /* 0x000fce00078e00ff */
.L_x_145:
[----:B-----5:R-:W-:Y:S01]  /*0250*/  SHF.R.U32.HI R24, RZ, R19, R16 ;  /* 0x00000013ff187219 */ /* 0x020fe20000011610 */
[----:B0-----:R-:W-:-:S03]  /*0260*/  IMAD.SHL.U32 R10, R17, 0x20, RZ ;  /* 0x00000020110a7824 */ /* 0x001fc600078e00ff */
[----:B------:R-:W-:Y:S01]  /*0270*/  LOP3.LUT R11, R24, 0x1, RZ, 0xc0, !PT ;  /* 0x00000001180b7812 */ /* 0x000fe200078ec0ff */
[----:B------:R-:W-:-:S03]  /*0280*/  IMAD.IADD R10, R10, 0x1, R19 ;  /* 0x000000010a0a7824 */ /* 0x000fc600078e0213 */
[----:B------:R-:W-:Y:S01]  /*0290*/  ISETP.NE.U32.AND P0, PT, R11, 0x1, PT ;  /* 0x000000010b00780c */ /* 0x000fe20003f05070 */
[----:B------:R-:W-:-:S03]  /*02a0*/  IMAD R11, R10, 0x5, RZ ;  /* 0x000000050a0b7824 */ /* 0x000fc600078e02ff */
[----:B------:R-:W-:Y:S01]  /*02b0*/  R2P PR, R24, 0x7e ;  /* 0x0000007e18007804 */ /* 0x000fe20000000000 */
[----:B------:R-:W-:-:S08]  /*02c0*/  IMAD.WIDE.U32 R10, R11, 0x4, R8 ;  /* 0x000000040b0a7825 */ /* 0x000fd000078e0008 */
[----:B------:R-:W2:Y:S04]  /*02d0*/  @!P0 LDG.E R18, desc[UR4][R10.64] ;  /* 0x000000040a128981 */ /* 0x000ea8000c1e1900 */
[----:B------:R-:W3:Y:S04]  /*02e0*/  @!P0 LDG.E R20, desc[UR4][R10.64+0x10] ;  /* 0x000010040a148981 */ /* 0x000ee8000c1e1900 */
[----:B------:R-:W4:Y:S04]  /*02f0*/  @P1 LDG.E R22, desc[UR4][R10.64+0x14] ;  /* 0x000014040a161981 */ /* 0x000f28000c1e1900 */
[----:B------:R-:W4:Y:S04]  /*0300*/  @P2 LDG.E R26, desc[UR4][R10.64+0x28] ;  /* 0x000028040a1a2981 */ /* 0x000f28000c1e1900 */
[----:B------:R-:W4:Y:S04]  /*0310*/  @!P0 LDG.E R21, desc[UR4][R10.64+0x4] ;  /* 0x000004040a158981 */ /* 0x000f28000c1e1900 */
[----:B------:R-:W4:Y:S04]  /*0320*/  @!P0 LDG.E R23, desc[UR4][R10.64+0xc] ;  /* 0x00000c040a178981 */ /* 0x000f28000c1e1900 */
[----:B------:R-:W4:Y:S04]  /*0330*/  @P1 LDG.E R25, desc[UR4][R10.64+0x18] ;  /* 0x000018040a191981 */ /* 0x000f28000c1e1900 */
[----:B------:R-:W4:Y:S04]  /*0340*/  @P3 LDG.E R28, desc[UR4][R10.64+0x3c] ;  /* 0x00003c040a1c3981 */ /* 0x000f28000c1e1900 */
[----:B------:R-:W4:Y:S01]  /*0350*/  @P6 LDG.E R27, desc[UR4][R10.64+0x7c] ;  /* 0x00007c040a1b6981 */ /* 0x000f22000c1e1900 */
[----:B--2---:R-:W-:-:S03]  /*0360*/  @!P0 LOP3.LUT R15, R15, R18, RZ, 0x3c, !PT ;  /* 0x000000120f0f8212 */ /* 0x004fc600078e3cff */
[----:B------:R-:W2:Y:S01]  /*0370*/  @!P0 LDG.E R18, desc[UR4][R10.64+0x8] ;  /* 0x000008040a128981 */ /* 0x000ea2000c1e1900 */
[----:B---3--:R-:W-:-:S03]  /*0380*/  @!P0 LOP3.LUT R3, R3, R20, RZ, 0x3c, !PT ;  /* 0x0000001403038212 */ /* 0x008fc600078e3cff */
[----:B------:R-:W3:Y:S01]  /*0390*/  @P1 LDG.E R20, desc[UR4][R10.64+0x24] ;  /* 0x000024040a141981 */ /* 0x000ee2000c1e1900 */
[----:B----4-:R-:W-:-:S03]  /*03a0*/  @P1 LOP3.LUT R15, R15, R22, RZ, 0x3c, !PT ;  /* 0x000000160f0f1212 */ /* 0x010fc600078e3cff */
[----:B------:R-:W4:Y:S01]  /*03b0*/  @P2 LDG.E R22, desc[UR4][R10.64+0x38] ;  /* 0x000038040a162981 */ /* 0x000f22000c1e1900 */
[----:B------:R-:W-:-:S03]  /*03c0*/  @P2 LOP3.LUT R15, R15, R26, RZ, 0x3c, !PT ;  /* 0x0000001a0f0f2212 */ /* 0x000fc600078e3cff */
[----:B------:R-:W4:Y:S01]  /*03d0*/  @P4 LDG.E R26, desc[UR4][R10.64+0x50] ;  /* 0x000050040a1a4981 */ /* 0x000f22000c1e1900 */
[----:B------:R-:W-:-:S03]  /*03e0*/  @!P0 LOP3.LUT R4, R4, R21, RZ, 0x3c, !PT ;  /* 0x0000001504048212 */ /* 0x000fc600078e3cff */
[----:B------:R-:W4:Y:S01]  /*03f0*/  @P1 LDG.E R21, desc[UR4][R10.64+0x20] ;  /* 0x000020040a151981 */ /* 0x000f22000c1e1900 */
[----:B------:R-:W-:-:S03]  /*0400*/  @!P0 LOP3.LUT R2, R2, R23, RZ, 0x3c, !PT ;  /* 0x0000001702028212 */ /* 0x000fc600078e3cff */
[----:B------:R-:W4:Y:S01]  /*0410*/  @P2 LDG.E R23, desc[UR4][R10.64+0x2c] ;  /* 0x00002c040a172981 */ /* 0x000f22000c1e1900 */
[----:B------:R-:W-:-:S03]  /*0420*/  @P1 LOP3.LUT R4, R4, R25, RZ, 0x3c, !PT ;  /* 0x0000001904041212 */ /* 0x000fc600078e3cff */
[----:B------:R-:W4:Y:S01]  /*0430*/  @P2 LDG.E R25, desc[UR4][R10.64+0x34] ;  /* 0x000034040a192981 */ /* 0x000f22000c1e1900 */
[----:B--2---:R-:W-:-:S03]  /*0440*/  @!P0 LOP3.LUT R5, R5, R18, RZ, 0x3c, !PT ;  /* 0x0000001205058212 */ /* 0x004fc600078e3cff */
[----:B------:R-:W2:Y:S01]  /*0450*/  @P1 LDG.E R18, desc[UR4][R10.64+0x1c] ;  /* 0x00001c040a121981 */ /* 0x000ea2000c1e1900 */
[----:B---3--:R-:W-:-:S03]  /*0460*/  @P1 LOP3.LUT R3, R3, R20, RZ, 0x3c, !PT ;  /* 0x0000001403031212 */ /* 0x008fc600078e3cff */
[----:B------:R-:W3:Y:S01]  /*0470*/  @P2 LDG.E R20, desc[UR4][R10.64+0x30] ;  /* 0x000030040a142981 */ /* 0x000ee2000c1e1900 */
[----:B----4-:R-:W-:-:S03]  /*0480*/  @P2 LOP3.LUT R3, R3, R22, RZ, 0x3c, !PT ;  /* 0x0000001603032212 */ /* 0x010fc600078e3cff */
[----:B------:R-:W4:Y:S01]  /*0490*/  @P3 LDG.E R22, desc[UR4][R10.64+0x4c] ;  /* 0x00004c040a163981 */ /* 0x000f22000c1e1900 */
[----:B------:R-:W-:-:S04]  /*04a0*/  @P3 LOP3.LUT R15, R15, R28, RZ, 0x3c, !PT ;  /* 0x0000001c0f0f3212 */ /* 0x000fc800078e3cff */
[----:B------:R-:W-:Y:S02]  /*04b0*/  @P4 LOP3.LUT R15, R15, R26, RZ, 0x3c, !PT ;  /* 0x0000001a0f0f4212 */ /* 0x000fe400078e3cff */
[----:B------:R-:W-:Y:S01]  /*04c0*/  @P1 LOP3.LUT R2, R2, R21, RZ, 0x3c, !PT ;  /* 0x0000001502021212 */ /* 0x000fe200078e3cff */
[----:B------:R-:W4:Y:S04]  /*04d0*/  @P5 LDG.E R26, desc[UR4][R10.64+0x64] ;  /* 0x000064040a1a5981 */ /* 0x000f28000c1e1900 */
[----:B------:R-:W4:Y:S01]  /*04e0*/  @P3 LDG.E R21, desc[UR4][R10.64+0x40] ;  /* 0x000040040a153981 */ /* 0x000f22000c1e1900 */
[----:B------:R-:W-:Y:S02]  /*04f0*/  @P2 LOP3.LUT R4, R4, R23, RZ, 0x3c, !PT ;  /* 0x0000001704042212 */ /* 0x000fe400078e3cff */
[----:B------:R-:W-:Y:S01]  /*0500*/  @P2 LOP3.LUT R2, R2, R25, RZ, 0x3c, !PT ;  /* 0x0000001902022212 */ /* 0x000fe200078e3cff */
[----:B------:R-:W4:Y:S04]  /*0510*/  @P3 LDG.E R23, desc[UR4][R10.64+0x48] ;  /* 0x000048040a173981 */ /* 0x000f28000c1e1900 */
[----:B------:R-:W4:Y:S01]  /*0520*/  @P4 LDG.E R25, desc[UR4][R10.64+0x54] ;  /* 0x000054040a194981 */ /* 0x000f22000c1e1900 */
[----:B--2---:R-:W-:-:S03]  /*0530*/  @P1 LOP3.LUT R5, R5, R18, RZ, 0x3c, !PT ;  /* 0x0000001205051212 */ /* 0x004fc600078e3cff */
[----:B------:R-:W2:Y:S01]  /*0540*/  @P3 LDG.E R18, desc[UR4][R10.64+0x44] ;  /* 0x000044040a123981 */ /* 0x000ea2000c1e1900 */
[----:B---3--:R-:W-:-:S03]  /*0550*/  @P2 LOP3.LUT R5, R5, R20, RZ, 0x3c, !PT ;  /* 0x0000001405052212 */ /* 0x008fc600078e3cff */
[----:B------:R-:W3:Y:S01]  /*0560*/  @P4 LDG.E R20, desc[UR4][R10.64+0x58] ;  /* 0x000058040a144981 */ /* 0x000ee2000c1e1900 */
[----:B----4-:R-:W-:-:S03]  /*0570*/  @P3 LOP3.LUT R3, R3, R22, RZ, 0x3c, !PT ;  /* 0x0000001603033212 */ /* 0x010fc600078e3cff */
[----:B------:R-:W4:Y:S01]  /*0580*/  @P4 LDG.E R22, desc[UR4][R10.64+0x60] ;  /* 0x000060040a164981 */ /* 0x000f22000c1e1900 */
[----:B------:R-:W-:Y:S02]  /*0590*/  LOP3.LUT P0, RZ, R24, 0x80, RZ, 0xc0, !PT ;  /* 0x0000008018ff7812 */ /* 0x000fe4000780c0ff */
[----:B------:R-:W-:Y:S02]  /*05a0*/  @P5 LOP3.LUT R15, R15, R26, RZ, 0x3c, !PT ;  /* 0x0000001a0f0f5212 */ /* 0x000fe400078e3cff */
[----:B------:R-:W4:Y:S01]  /*05b0*/  @P6 LDG.E R26, desc[UR4][R10.64+0x78] ;  /* 0x000078040a1a6981 */ /* 0x000f22000c1e1900 */
[----:B------:R-:W-:-:S03]  /*05c0*/  @P3 LOP3.LUT R4, R4, R21, RZ, 0x3c, !PT ;  /* 0x0000001504043212 */ /* 0x000fc600078e3cff */
[----:B------:R-:W4:Y:S01]  /*05d0*/  @P4 LDG.E R21, desc[UR4][R10.64+0x5c] ;  /* 0x00005c040a154981 */ /* 0x000f22000c1e1900 */
[----:B------:R-:W-:-:S03]  /*05e0*/  @P3 LOP3.LUT R2, R2, R23, RZ, 0x3c, !PT ;  /* 0x0000001702023212 */ /* 0x000fc600078e3cff */
[----:B------:R-:W4:Y:S01]  /*05f0*/  @P5 LDG.E R23, desc[UR4][R10.64+0x68] ;  /* 0x000068040a175981 */ /* 0x000f22000c1e1900 */
[----:B------:R-:W-:-:S03]  /*0600*/  @P4 LOP3.LUT R4, R4, R25, RZ, 0x3c, !PT ;  /* 0x0000001904044212 */ /* 0x000fc600078e3cff */
[----:B------:R-:W4:Y:S01]  /*0610*/  @P5 LDG.E R25, desc[UR4][R10.64+0x70] ;  /* 0x000070040a195981 */ /* 0x000f22000c1e1900 */
[----:B--2---:R-:W-:-:S03]  /*0620*/  @P3 LOP3.LUT R5, R5, R18, RZ, 0x3c, !PT ;  /* 0x0000001205053212 */ /* 0x004fc600078e3cff */
[----:B------:R-:W2:Y:S01]  /*0630*/  @P5 LDG.E R18, desc[UR4][R10.64+0x6c] ;  /* 0x00006c040a125981 */ /* 0x000ea2000c1e1900 */
[----:B---3--:R-:W-:-:S03]  /*0640*/  @P4 LOP3.LUT R5, R5, R20, RZ, 0x3c, !PT ;  /* 0x0000001405054212 */ /* 0x008fc600078e3cff */
[----:B------:R-:W3:Y:S01]  /*0650*/  @P5 LDG.E R20, desc[UR4][R10.64+0x74] ;  /* 0x000074040a145981 */ /* 0x000ee2000c1e1900 */
[----:B----4-:R-:W-:-:S03]  /*0660*/  @P4 LOP3.LUT R3, R3, R22, RZ, 0x3c, !PT ;  /* 0x0000001603034212 */ /* 0x010fc600078e3cff */
[----:B------:R-:W4:Y:S01]  /*0670*/  @P0 LDG.E R22, desc[UR4][R10.64+0x8c] ;  /* 0x00008c040a160981 */ /* 0x000f22000c1e1900 */
[----:B------:R-:W-:-:S03]  /*0680*/  @P6 LOP3.LUT R15, R15, R26, RZ, 0x3c, !PT ;  /* 0x0000001a0f0f6212 */ /* 0x000fc600078e3cff */
        /* <DEDUP_REMOVED lines=13> */
[----:B------:R-:W-:Y:S02]  /*0760*/  @P6 LOP3.LUT R4, R4, R27, RZ, 0x3c, !PT ;  /* 0x0000001b04046212 */ /* 0x000fe400078e3cff */
[----:B------:R-:W-:Y:S02]  /*0770*/  @P6 LOP3.LUT R2, R2, R21, RZ, 0x3c, !PT ;  /* 0x0000001502026212 */ /* 0x000fe400078e3cff */
[----:B------:R-:W-:Y:S02]  /*0780*/  @P0 LOP3.LUT R4, R4, R23, RZ, 0x3c, !PT ;  /* 0x0000001704040212 */ /* 0x000fe400078e3cff */
[----:B------:R-:W-:Y:S02]  /*0790*/  @P0 LOP3.LUT R2, R2, R25, RZ, 0x3c, !PT ;  /* 0x0000001902020212 */ /* 0x000fe400078e3cff */
[----:B--2---:R-:W-:Y:S02]  /*07a0*/  @P6 LOP3.LUT R5, R5, R18, RZ, 0x3c, !PT ;  /* 0x0000001205056212 */ /* 0x004fe400078e3cff */
[----:B---3--:R-:W-:-:S02]  /*07b0*/  @P6 LOP3.LUT R3, R3, R20, RZ, 0x3c, !PT ;  /* 0x0000001403036212 */ /* 0x008fc400078e3cff */
[----:B----4-:R-:W-:Y:S02]  /*07c0*/  @P0 LOP3.LUT R5, R5, R22, RZ, 0x3c, !PT ;  /* 0x0000001605050212 */ /* 0x010fe400078e3cff */
[----:B------:R-:W-:Y:S02]  /*07d0*/  @P0 LOP3.LUT R3, R3, R26, RZ, 0x3c, !PT ;  /* 0x0000001a03030212 */ /* 0x000fe400078e3cff */
[----:B------:R-:W-:-:S13]  /*07e0*/  R2P PR, R24.B1, 0x7f ;  /* 0x0000007f18007804 */ /* 0x000fda0000001000 */
[----:B------:R-:W2:Y:S04]  /*07f0*/  @P0 LDG.E R18, desc[UR4][R10.64+0xa0] ;  /* 0x0000a0040a120981 */ /* 0x000ea8000c1e1900 */
[----:B------:R-:W3:Y:S04]  /*0800*/  @P1 LDG.E R22, desc[UR4][R10.64+0xb4] ;  /* 0x0000b4040a161981 */ /* 0x000ee8000c1e1900 */
[----:B------:R-:W4:Y:S04]  /*0810*/  @P2 LDG.E R26, desc[UR4][R10.64+0xc8] ;  /* 0x0000c8040a1a2981 */ /* 0x000f28000c1e1900 */
[----:B------:R-:W4:Y:S04]  /*0820*/  @P3 LDG.E R28, desc[UR4][R10.64+0xdc] ;  /* 0x0000dc040a1c3981 */ /* 0x000f28000c1e1900 */
[----:B------:R-:W4:Y:S04]  /*0830*/  @P0 LDG.E R23, desc[UR4][R10.64+0xa4] ;  /* 0x0000a4040a170981 */ /* 0x000f28000c1e1900 */
[----:B------:R-:W4:Y:S04]  /*0840*/  @P0 LDG.E R20, desc[UR4][R10.64+0xa8] ;  /* 0x0000a8040a140981 */ /* 0x000f28000c1e1900 */
[----:B------:R-:W4:Y:S04]  /*0850*/  @P4 LDG.E R25, desc[UR4][R10.64+0xf0] ;  /* 0x0000f0040a194981 */ /* 0x000f28000c1e1900 */
        /* <DEDUP_REMOVED lines=21> */
[----:B------:R-:W-:Y:S02]  /*09b0*/  LOP3.LUT P0, RZ, R24, 0x8000, RZ, 0xc0, !PT ;  /* 0x0000800018ff7812 */ /* 0x000fe4000780c0ff */
[----:B----4-:R-:W-:Y:S01]  /*09c0*/  @P5 LOP3.LUT R15, R15, R26, RZ, 0x3c, !PT ;  /* 0x0000001a0f0f5212 */ /* 0x010fe200078e3cff */
[----:B------:R-:W4:Y:S04]  /*09d0*/  @P3 LDG.E R24, desc[UR4][R10.64+0xe4] ;  /* 0x0000e4040a183981 */ /* 0x000f28000c1e1900 */
[----:B------:R-:W2:Y:S01]  /*09e0*/  @P6 LDG.E R26, desc[UR4][R10.64+0x118] ;  /* 0x000118040a1a6981 */ /* 0x000ea2000c1e1900 */
        /* <DEDUP_REMOVED lines=8> */
[----:B---3--:R-:W-:-:S03]  /*0a70*/  @P2 LOP3.LUT R3, R3, R22, RZ, 0x3c, !PT ;  /* 0x0000001603032212 */ /* 0x008fc600078e3cff */
[----:B------:R-:W3:Y:S01]  /*0a80*/  @P4 LDG.E R22, desc[UR4][R10.64+0x100] ;  /* 0x000100040a164981 */ /* 0x000ee2000c1e1900 */
[----:B--2---:R-:W-:-:S03]  /*0a90*/  @P6 LOP3.LUT R15, R15, R26, RZ, 0x3c, !PT ;  /* 0x0000001a0f0f6212 */ /* 0x004fc600078e3cff */
[----:B------:R-:W2:Y:S01]  /*0aa0*/  @P0 LDG.E R26, desc[UR4][R10.64+0x12c] ;  /* 0x00012c040a1a0981 */ /* 0x000ea2000c1e1900 */
[----:B----4-:R-:W-:-:S03]  /*0ab0*/  @P2 LOP3.LUT R2, R2, R23, RZ, 0x3c, !PT ;  /* 0x0000001702022212 */ /* 0x010fc600078e3cff */
[----:B------:R-:W4:Y:S01]  /*0ac0*/  @P4 LDG.E R23, desc[UR4][R10.64+0xfc] ;  /* 0x0000fc040a174981 */ /* 0x000f22000c1e1900 */
[----:B------:R-:W-:-:S03]  /*0ad0*/  @P2 LOP3.LUT R5, R5, R20, RZ, 0x3c, !PT ;  /* 0x0000001405052212 */ /* 0x000fc600078e3cff */
[----:B------:R-:W4:Y:S01]  /*0ae0*/  @P4 LDG.E R20, desc[UR4][R10.64+0xf8] ;  /* 0x0000f8040a144981 */ /* 0x000f22000c1e1900 */
[----:B------:R-:W-:Y:S02]  /*0af0*/  @P3 LOP3.LUT R2, R2, R27, RZ, 0x3c, !PT ;  /* 0x0000001b02023212 */ /* 0x000fe400078e3cff */
[----:B------:R-:W-:Y:S01]  /*0b00*/  @P3 LOP3.LUT R4, R4, R25, RZ, 0x3c, !PT ;  /* 0x0000001904043212 */ /* 0x000fe200078e3cff */
[----:B------:R-:W4:Y:S01]  /*0b10*/  @P5 LDG.E R27, desc[UR4][R10.64+0x110] ;  /* 0x000110040a1b5981 */ /* 0x000f22000c1e1900 */
[----:B------:R-:W-:-:S03]  /*0b20*/  @P3 LOP3.LUT R5, R5, R24, RZ, 0x3c, !PT ;  /* 0x0000001805053212 */ /* 0x000fc600078e3cff */
[----:B------:R-:W4:Y:S04]  /*0b30*/  @P5 LDG.E R25, desc[UR4][R10.64+0x108] ;  /* 0x000108040a195981 */ /* 0x000f28000c1e1900 */
        /* <DEDUP_REMOVED lines=19> */
[----:B------:R-:W-:-:S05]  /*0c70*/  VIADD R19, R19, 0x10 ;  /* 0x0000001013137836 */ /* 0x000fca0000000000 */
[----:B------:R-:W-:Y:S02]  /*0c80*/  ISETP.NE.AND P1, PT, R19, 0x20, PT ;  /* 0x000000201300780c */ /* 0x000fe40003f25270 */
[----:B------:R-:W-:Y:S02]  /*0c90*/  @P5 LOP3.LUT R3, R3, R18, RZ, 0x3c, !PT ;  /* 0x0000001203035212 */ /* 0x000fe400078e3cff */
[----:B------:R-:W-:Y:S02]  /*0ca0*/  @P6 LOP3.LUT R4, R4, R21, RZ, 0x3c, !PT ;  /* 0x0000001504046212 */ /* 0x000fe400078e3cff */
[----:B---3--:R-:W-:-:S04]  /*0cb0*/  @P6 LOP3.LUT R3, R3, R22, RZ, 0x3c, !PT ;  /* 0x0000001603036212 */ /* 0x008fc800078e3cff */
[----:B--2---:R-:W-:Y:S02]  /*0cc0*/  @P0 LOP3.LUT R3, R3, R26, RZ, 0x3c, !PT ;  /* 0x0000001a03030212 */ /* 0x004fe400078e3cff */
[----:B----4-:R-:W-:Y:S02]  /*0cd0*/  @P6 LOP3.LUT R2, R2, R23, RZ, 0x3c, !PT ;  /* 0x0000001702026212 */ /* 0x010fe400078e3cff */
[----:B------:R-:W-:Y:S02]  /*0ce0*/  @P6 LOP3.LUT R5, R5, R20, RZ, 0x3c, !PT ;  /* 0x0000001405056212 */ /* 0x000fe400078e3cff */
[----:B------:R-:W-:Y:S02]  /*0cf0*/  @P0 LOP3.LUT R2, R2, R27, RZ, 0x3c, !PT ;  /* 0x0000001b02020212 */ /* 0x000fe400078e3cff */
[----:B------:R-:W-:Y:S02]  /*0d00*/  @P0 LOP3.LUT R4, R4, R25, RZ, 0x3c, !PT ;  /* 0x0000001904040212 */ /* 0x000fe400078e3cff */
[----:B------:R-:W-:Y:S01]  /*0d10*/  @P0 LOP3.LUT R5, R5, R24, RZ, 0x3c, !PT ;  /* 0x0000001805050212 */ /* 0x000fe200078e3cff */
[----:B------:R-:W-:Y:S06]  /*0d20*/  @P1 BRA `(.L_x_145) ;  /* 0xfffffff400481947 */ /* 0x000fec000383ffff */
[----:B------:R-:W-:-:S05]  /*0d30*/  VIADD R17, R17, 0x1 ;  /* 0x0000000111117836 */ /* 0x000fca0000000000 */
[----:B------:R-:W-:-:S13]  /*0d40*/  ISETP.NE.AND P0, PT, R17, 0x5, PT ;  /* 0x000000051100780c */ /* 0x000fda0003f05270 */
[----:B------:R-:W-:Y:S05]  /*0d50*/  @P0 BRA `(.L_x_146) ;  /* 0xfffffff400300947 */ /* 0x000fea000383ffff */
[----:B------:R0:W-:Y:S01]  /*0d60*/  STG.E.64 desc[UR4][R6.64+0x8], R4 ;  /* 0x0000080406007986 */ /* 0x0001e2000c101b04 */
[----:B------:R-:W-:Y:S01]  /*0d70*/  VIADD R14, R14, 0x1 ;  /* 0x000000010e0e7836 */ /* 0x000fe20000000000 */
[----:B------:R-:W-:Y:S02]  /*0d80*/  LOP3.LUT R11, R13, 0x3, RZ, 0xc0, !PT ;  /* 0x000000030d0b7812 */ /* 0x000fe400078ec0ff */
[----:B------:R0:W-:Y:S02]  /*0d90*/  STG.E.64 desc[UR4][R6.64+0x10], R2 ;  /* 0x0000100206007986 */ /* 0x0001e4000c101b04 */
[----:B------:R-:W-:Y:S02]  /*0da0*/  ISETP.GE.U32.AND P0, PT, R14, R11, PT ;  /* 0x0000000b0e00720c */ /* 0x000fe40003f06070 */
[----:B------:R0:W-:Y:S11]  /*0db0*/  STG.E desc[UR4][R6.64+0x4], R15 ;  /* 0x0000040f06007986 */ /* 0x0001f6000c101904 */
[----:B------:R-:W-:Y:S05]  /*0dc0*/  @!P0 BRA `(.L_x_147) ;  /* 0xfffffff400048947 */ /* 0x000fea000383ffff */
.L_x_144:
[----:B------:R-:W-:Y:S05]  /*0dd0*/  BSYNC.RECONVERGENT B1 ;  /* 0x0000000000017941 */ /* 0x000fea0003800200 */
.L_x_143:
[C---:B------:R-:W-:Y:S01]  /*0de0*/  ISETP.GT.U32.AND P0, PT, R13.reuse, 0x3, PT ;  /* 0x000000030d00780c */ /* 0x040fe20003f04070 */
[----:B------:R-:W-:Y:S01]  /*0df0*/  VIADD R12, R12, 0x1 ;  /* 0x000000010c0c7836 */ /* 0x000fe20000000000 */
[--C-:B------:R-:W-:Y:S02]  /*0e00*/  SHF.R.U64 R13, R13, 0x2, R0.reuse ;  /* 0x000000020d0d7819 */ /* 0x100fe40000001200 */
[----:B------:R-:W-:Y:S02]  /*0e10*/  ISETP.GT.U32.AND.EX P0, PT, R0, RZ, PT, P0 ;  /* 0x000000ff0000720c */ /* 0x000fe40003f04100 */
[----:B------:R-:W-:-:S11]  /*0e20*/  SHF.R.U32.HI R0, RZ, 0x2, R0 ;  /* 0x00000002ff007819 */ /* 0x000fd60000011600 */
[----:B------:R-:W-:Y:S05]  /*0e30*/  @P0 BRA `(.L_x_148) ;  /* 0xfffffff000c80947 */ /* 0x000fea000383ffff */
.L_x_142:
[----:B------:R-:W-:Y:S05]  /*0e40*/  BSYNC.RECONVERGENT B0 ;  /* 0x0000000000007941 */ /* 0x000fea0003800200 */
.L_x_141:
[----:B------:R-:W-:Y:S04]  /*0e50*/  STG.E.64 desc[UR4][R6.64+0x18], RZ ;  /* 0x000018ff06007986 */ /* 0x000fe8000c101b04 */
[----:B------:R-:W-:Y:S04]  /*0e60*/  STG.E desc[UR4][R6.64+0x20], RZ ;  /* 0x000020ff06007986 */ /* 0x000fe8000c101904 */
[----:B------:R-:W-:Y:S01]  /*0e70*/  STG.E.64 desc[UR4][R6.64+0x28], RZ ;  /* 0x000028ff06007986 */ /* 0x000fe2000c101b04 */
[----:B------:R-:W-:Y:S05]  /*0e80*/  EXIT ;  /* 0x000000000000794d */ /* 0x000fea0003800000 */
.L_x_149:
        /* <DEDUP_REMOVED lines=15> */
.L_x_173:


//--------------------- .nv.global.init           --------------------------
	.section	.nv.global.init,"aw",@progbits
	.align	4
.nv.global.init:
	.type		mrg32k3aM1SubSeq,@object
	.size		mrg32k3aM1SubSeq,(mrg32k3aM2SubSeq - mrg32k3aM1SubSeq)
mrg32k3aM1SubSeq:
        /*0000*/ 	.byte	0x0b, 0xcc, 0xee, 0x04, 0x73, 0x29, 0x8b, 0x6f, 0xf6, 0x53, 0x03, 0xf6, 0x23, 0xf6, 0xea, 0xda
        /* <DEDUP_REMOVED lines=125> */
	.type		mrg32k3aM2SubSeq,@object
	.size		mrg32k3aM2SubSeq,(mrg32k3aM1 - mrg32k3aM2SubSeq)
mrg32k3aM2SubSeq:
        /* <DEDUP_REMOVED lines=126> */
	.type		mrg32k3aM1,@object
	.size		mrg32k3aM1,(mrg32k3aM1Seq - mrg32k3aM1)
mrg32k3aM1:
        /* <DEDUP_REMOVED lines=144> */
	.type		mrg32k3aM1Seq,@object
	.size		mrg32k3aM1Seq,(mrg32k3aM2 - mrg32k3aM1Seq)
mrg32k3aM1Seq:
        /* <DEDUP_REMOVED lines=144> */
	.type		mrg32k3aM2,@object
	.size		mrg32k3aM2,(mrg32k3aM2Seq - mrg32k3aM2)
mrg32k3aM2:
        /* <DEDUP_REMOVED lines=144> */
	.type		mrg32k3aM2Seq,@object
	.size		mrg32k3aM2Seq,(precalc_xorwow_matrix - mrg32k3aM2Seq)
mrg32k3aM2Seq:
        /* <DEDUP_REMOVED lines=144> */
	.type		precalc_xorwow_matrix,@object
	.size		precalc_xorwow_matrix,(precalc_xorwow_offset_matrix - precalc_xorwow_matrix)
precalc_xorwow_matrix:
        /* <DEDUP_REMOVED lines=6400> */
	.type		precalc_xorwow_offset_matrix,@object
	.size		precalc_xorwow_offset_matrix,(.L_1 - precalc_xorwow_offset_matrix)
precalc_xorwow_offset_matrix:
        /* <DEDUP_REMOVED lines=6400> */
.L_1:


//--------------------- .nv.shared._Z5scalePfff   --------------------------
	.section	.nv.shared._Z5scalePfff,"aw",@nobits
	.sectionflags	@""
	.align	16
	.zero		1024


//--------------------- .nv.shared.reserved.0     --------------------------
	.section	.nv.shared.reserved.0,"aw",@nobits
	.weak		__nv_reservedSMEM_offset_0_alias
	.size		__nv_reservedSMEM_offset_0_alias, 0, 64
	.other		__nv_reservedSMEM_offset_0_alias,@"STO_CUDA_RESERVED_SHARED STV_DEFAULT"
__nv_reservedSMEM_offset_0_alias:
	.zero		0
	.zero		64


//--------------------- .nv.shared._Z6mutatePfS_S_f --------------------------
	.section	.nv.shared._Z6mutatePfS_S_f,"aw",@nobits
	.sectionflags	@""
	.align	16
	.zero		1024


//--------------------- .nv.shared._Z9crossoverPjS_Pfi --------------------------
	.section	.nv.shared._Z9crossoverPjS_Pfi,"aw",@nobits
	.sectionflags	@""
	.align	16
	.zero		1024


//--------------------- .nv.shared._Z8evaluatePfPiS0_i --------------------------
	.section	.nv.shared._Z8evaluatePfPiS0_i,"aw",@nobits
	.sectionflags	@""
	.align	16
.nv.shared._Z8evaluatePfPiS0_i:
	.zero		2288


//--------------------- .nv.shared._Z10initCurandP17curandStateXORWOW --------------------------
	.section	.nv.shared._Z10initCurandP17curandStateXORWOW,"aw",@nobits
	.sectionflags	@""
	.align	16
	.zero		1024


//--------------------- .nv.constant0._Z5scalePfff --------------------------
	.section	.nv.constant0._Z5scalePfff,"a",@progbits
	.sectionflags	@""
	.align	4
.nv.constant0._Z5scalePfff:
	.zero		912


//--------------------- .nv.constant0._Z6mutatePfS_S_f --------------------------
	.section	.nv.constant0._Z6mutatePfS_S_f,"a",@progbits
	.sectionflags	@""
	.align	4
.nv.constant0._Z6mutatePfS_S_f:
	.zero		924


//--------------------- .nv.constant0._Z9crossoverPjS_Pfi --------------------------
	.section	.nv.constant0._Z9crossoverPjS_Pfi,"a",@progbits
	.sectionflags	@""
	.align	4
.nv.constant0._Z9crossoverPjS_Pfi:
	.zero		924


//--------------------- .nv.constant0._Z8evaluatePfPiS0_i --------------------------
	.section	.nv.constant0._Z8evaluatePfPiS0_i,"a",@progbits
	.sectionflags	@""
	.align	4
.nv.constant0._Z8evaluatePfPiS0_i:
	.zero		924


//--------------------- .nv.constant0._Z10initCurandP17curandStateXORWOW --------------------------
	.section	.nv.constant0._Z10initCurandP17curandStateXORWOW,"a",@progbits
	.sectionflags	@""
	.align	4
.nv.constant0._Z10initCurandP17curandStateXORWOW:
	.zero		904


//--------------------- SYMBOLS --------------------------

	.type		.nv.reservedSmem.offset0,@object
	.size		.nv.reservedSmem.offset0,0x4
	.type		.nv.reservedSmem.cap,@object
	.size		.nv.reservedSmem.cap,0x4
